//
// Generated by NVIDIA NVVM Compiler
//
// Compiler Build ID: CL-36424714
// Cuda compilation tools, release 13.0, V13.0.88
// Based on NVVM 20.0.0
//

.version 9.0
.target sm_100
.address_size 64

	// .globl	_Z23initializePagerankArrayPfi
// _ZZ11convergencePfS_S_iE4sums has been demoted

.visible .entry _Z23initializePagerankArrayPfi(
	.param .u64 .ptr .align 1 _Z23initializePagerankArrayPfi_param_0,
	.param .u32 _Z23initializePagerankArrayPfi_param_1
)
{
	.reg .pred 	%p<2>;
	.reg .b32 	%r<6>;
	.reg .b32 	%f<3>;
	.reg .b64 	%rd<5>;

	ld.param.u64 	%rd1, [_Z23initializePagerankArrayPfi_param_0];
	ld.param.u32 	%r2, [_Z23initializePagerankArrayPfi_param_1];
	mov.u32 	%r3, %ctaid.x;
	mov.u32 	%r4, %ntid.x;
	mov.u32 	%r5, %tid.x;
	mad.lo.s32 	%r1, %r3, %r4, %r5;
	setp.ge.s32 	%p1, %r1, %r2;
	@%p1 bra 	$L__BB0_2;
	cvta.to.global.u64 	%rd2, %rd1;
	cvt.rn.f32.s32 	%f1, %r2;
	rcp.rn.f32 	%f2, %f1;
	mul.wide.s32 	%rd3, %r1, 4;
	add.s64 	%rd4, %rd2, %rd3;
	st.global.f32 	[%rd4], %f2;
$L__BB0_2:
	ret;

}
	// .globl	_Z20setPagerankNextArrayPfi
.visible .entry _Z20setPagerankNextArrayPfi(
	.param .u64 .ptr .align 1 _Z20setPagerankNextArrayPfi_param_0,
	.param .u32 _Z20setPagerankNextArrayPfi_param_1
)
{
	.reg .pred 	%p<2>;
	.reg .b32 	%r<7>;
	.reg .b64 	%rd<5>;

	ld.param.u64 	%rd1, [_Z20setPagerankNextArrayPfi_param_0];
	ld.param.u32 	%r2, [_Z20setPagerankNextArrayPfi_param_1];
	mov.u32 	%r3, %ctaid.x;
	mov.u32 	%r4, %ntid.x;
	mov.u32 	%r5, %tid.x;
	mad.lo.s32 	%r1, %r3, %r4, %r5;
	setp.ge.s32 	%p1, %r1, %r2;
	@%p1 bra 	$L__BB1_2;
	cvta.to.global.u64 	%rd2, %rd1;
	mul.wide.s32 	%rd3, %r1, 4;
	add.s64 	%rd4, %rd2, %rd3;
	mov.b32 	%r6, 0;
	st.global.u32 	[%rd4], %r6;
$L__BB1_2:
	ret;

}
	// .globl	_Z22addToNextPagerankArrayPfS_PiS0_S0_S_i
.visible .entry _Z22addToNextPagerankArrayPfS_PiS0_S0_S_i(
	.param .u64 .ptr .align 1 _Z22addToNextPagerankArrayPfS_PiS0_S0_S_i_param_0,
	.param .u64 .ptr .align 1 _Z22addToNextPagerankArrayPfS_PiS0_S0_S_i_param_1,
	.param .u64 .ptr .align 1 _Z22addToNextPagerankArrayPfS_PiS0_S0_S_i_param_2,
	.param .u64 .ptr .align 1 _Z22addToNextPagerankArrayPfS_PiS0_S0_S_i_param_3,
	.param .u64 .ptr .align 1 _Z22addToNextPagerankArrayPfS_PiS0_S0_S_i_param_4,
	.param .u64 .ptr .align 1 _Z22addToNextPagerankArrayPfS_PiS0_S0_S_i_param_5,
	.param .u32 _Z22addToNextPagerankArrayPfS_PiS0_S0_S_i_param_6
)
{
	.reg .pred 	%p<11>;
	.reg .b32 	%r<48>;
	.reg .b32 	%f<49>;
	.reg .b64 	%rd<109>;
	.reg .b64 	%fd<49>;

	ld.param.u64 	%rd12, [_Z22addToNextPagerankArrayPfS_PiS0_S0_S_i_param_0];
	ld.param.u64 	%rd13, [_Z22addToNextPagerankArrayPfS_PiS0_S0_S_i_param_1];
	ld.param.u64 	%rd9, [_Z22addToNextPagerankArrayPfS_PiS0_S0_S_i_param_2];
	ld.param.u64 	%rd14, [_Z22addToNextPagerankArrayPfS_PiS0_S0_S_i_param_3];
	ld.param.u64 	%rd10, [_Z22addToNextPagerankArrayPfS_PiS0_S0_S_i_param_4];
	ld.param.u64 	%rd11, [_Z22addToNextPagerankArrayPfS_PiS0_S0_S_i_param_5];
	ld.param.u32 	%r14, [_Z22addToNextPagerankArrayPfS_PiS0_S0_S_i_param_6];
	cvta.to.global.u64 	%rd1, %rd13;
	cvta.to.global.u64 	%rd2, %rd14;
	cvta.to.global.u64 	%rd3, %rd12;
	mov.u32 	%r15, %ctaid.x;
	mov.u32 	%r16, %ntid.x;
	mov.u32 	%r17, %tid.x;
	mad.lo.s32 	%r1, %r15, %r16, %r17;
	setp.ge.s32 	%p1, %r1, %r14;
	@%p1 bra 	$L__BB2_13;
	cvta.to.global.u64 	%rd15, %rd9;
	mul.wide.s32 	%rd16, %r1, 4;
	add.s64 	%rd17, %rd15, %rd16;
	ld.global.u32 	%r2, [%rd17];
	setp.lt.s32 	%p2, %r2, 1;
	@%p2 bra 	$L__BB2_14;
	cvta.to.global.u64 	%rd21, %rd10;
	add.s64 	%rd4, %rd21, %rd16;
	add.s64 	%rd5, %rd3, %rd16;
	cvt.rn.f64.u32 	%fd1, %r2;
	and.b32  	%r3, %r2, 7;
	setp.lt.u32 	%p3, %r2, 8;
	mov.b32 	%r46, 0;
	@%p3 bra 	$L__BB2_5;
	and.b32  	%r46, %r2, 2147483640;
	add.s64 	%rd6, %rd2, 28;
	neg.s32 	%r44, %r46;
	mov.b64 	%rd108, 0;
$L__BB2_4:
	.pragma "nounroll";
	cvt.u32.u64 	%r19, %rd108;
	ld.global.u32 	%r20, [%rd4];
	add.s32 	%r21, %r20, %r19;
	mul.wide.s32 	%rd24, %r21, 4;
	add.s64 	%rd25, %rd6, %rd24;
	ld.global.u32 	%r22, [%rd25+-28];
	mul.wide.s32 	%rd26, %r22, 4;
	add.s64 	%rd27, %rd1, %rd26;
	ld.global.f32 	%f4, [%rd5];
	cvt.f64.f32 	%fd4, %f4;
	mul.f64 	%fd5, %fd4, 0d3FEB333333333333;
	div.rn.f64 	%fd6, %fd5, %fd1;
	cvt.rn.f32.f64 	%f5, %fd6;
	atom.global.add.f32 	%f6, [%rd27], %f5;
	ld.global.s32 	%rd28, [%rd4];
	add.s64 	%rd29, %rd108, %rd28;
	shl.b64 	%rd30, %rd29, 2;
	add.s64 	%rd31, %rd6, %rd30;
	ld.global.u32 	%r23, [%rd31+-24];
	mul.wide.s32 	%rd32, %r23, 4;
	add.s64 	%rd33, %rd1, %rd32;
	ld.global.f32 	%f7, [%rd5];
	cvt.f64.f32 	%fd7, %f7;
	mul.f64 	%fd8, %fd7, 0d3FEB333333333333;
	div.rn.f64 	%fd9, %fd8, %fd1;
	cvt.rn.f32.f64 	%f8, %fd9;
	atom.global.add.f32 	%f9, [%rd33], %f8;
	ld.global.s32 	%rd34, [%rd4];
	add.s64 	%rd35, %rd108, %rd34;
	shl.b64 	%rd36, %rd35, 2;
	add.s64 	%rd37, %rd6, %rd36;
	ld.global.u32 	%r24, [%rd37+-20];
	mul.wide.s32 	%rd38, %r24, 4;
	add.s64 	%rd39, %rd1, %rd38;
	ld.global.f32 	%f10, [%rd5];
	cvt.f64.f32 	%fd10, %f10;
	mul.f64 	%fd11, %fd10, 0d3FEB333333333333;
	div.rn.f64 	%fd12, %fd11, %fd1;
	cvt.rn.f32.f64 	%f11, %fd12;
	atom.global.add.f32 	%f12, [%rd39], %f11;
	ld.global.s32 	%rd40, [%rd4];
	add.s64 	%rd41, %rd108, %rd40;
	shl.b64 	%rd42, %rd41, 2;
	add.s64 	%rd43, %rd6, %rd42;
	ld.global.u32 	%r25, [%rd43+-16];
	mul.wide.s32 	%rd44, %r25, 4;
	add.s64 	%rd45, %rd1, %rd44;
	ld.global.f32 	%f13, [%rd5];
	cvt.f64.f32 	%fd13, %f13;
	mul.f64 	%fd14, %fd13, 0d3FEB333333333333;
	div.rn.f64 	%fd15, %fd14, %fd1;
	cvt.rn.f32.f64 	%f14, %fd15;
	atom.global.add.f32 	%f15, [%rd45], %f14;
	ld.global.s32 	%rd46, [%rd4];
	add.s64 	%rd47, %rd108, %rd46;
	shl.b64 	%rd48, %rd47, 2;
	add.s64 	%rd49, %rd6, %rd48;
	ld.global.u32 	%r26, [%rd49+-12];
	mul.wide.s32 	%rd50, %r26, 4;
	add.s64 	%rd51, %rd1, %rd50;
	ld.global.f32 	%f16, [%rd5];
	cvt.f64.f32 	%fd16, %f16;
	mul.f64 	%fd17, %fd16, 0d3FEB333333333333;
	div.rn.f64 	%fd18, %fd17, %fd1;
	cvt.rn.f32.f64 	%f17, %fd18;
	atom.global.add.f32 	%f18, [%rd51], %f17;
	ld.global.s32 	%rd52, [%rd4];
	add.s64 	%rd53, %rd108, %rd52;
	shl.b64 	%rd54, %rd53, 2;
	add.s64 	%rd55, %rd6, %rd54;
	ld.global.u32 	%r27, [%rd55+-8];
	mul.wide.s32 	%rd56, %r27, 4;
	add.s64 	%rd57, %rd1, %rd56;
	ld.global.f32 	%f19, [%rd5];
	cvt.f64.f32 	%fd19, %f19;
	mul.f64 	%fd20, %fd19, 0d3FEB333333333333;
	div.rn.f64 	%fd21, %fd20, %fd1;
	cvt.rn.f32.f64 	%f20, %fd21;
	atom.global.add.f32 	%f21, [%rd57], %f20;
	ld.global.s32 	%rd58, [%rd4];
	add.s64 	%rd59, %rd108, %rd58;
	shl.b64 	%rd60, %rd59, 2;
	add.s64 	%rd61, %rd6, %rd60;
	ld.global.u32 	%r28, [%rd61+-4];
	mul.wide.s32 	%rd62, %r28, 4;
	add.s64 	%rd63, %rd1, %rd62;
	ld.global.f32 	%f22, [%rd5];
	cvt.f64.f32 	%fd22, %f22;
	mul.f64 	%fd23, %fd22, 0d3FEB333333333333;
	div.rn.f64 	%fd24, %fd23, %fd1;
	cvt.rn.f32.f64 	%f23, %fd24;
	atom.global.add.f32 	%f24, [%rd63], %f23;
	ld.global.s32 	%rd64, [%rd4];
	add.s64 	%rd65, %rd108, %rd64;
	shl.b64 	%rd66, %rd65, 2;
	add.s64 	%rd67, %rd6, %rd66;
	ld.global.u32 	%r29, [%rd67];
	mul.wide.s32 	%rd68, %r29, 4;
	add.s64 	%rd69, %rd1, %rd68;
	ld.global.f32 	%f25, [%rd5];
	cvt.f64.f32 	%fd25, %f25;
	mul.f64 	%fd26, %fd25, 0d3FEB333333333333;
	div.rn.f64 	%fd27, %fd26, %fd1;
	cvt.rn.f32.f64 	%f26, %fd27;
	atom.global.add.f32 	%f27, [%rd69], %f26;
	add.s64 	%rd108, %rd108, 8;
	add.s32 	%r44, %r44, 8;
	setp.eq.s32 	%p4, %r44, 0;
	@%p4 bra 	$L__BB2_5;
	bra.uni 	$L__BB2_4;
$L__BB2_5:
	setp.eq.s32 	%p5, %r3, 0;
	@%p5 bra 	$L__BB2_13;
	and.b32  	%r9, %r2, 3;
	setp.lt.u32 	%p6, %r3, 4;
	@%p6 bra 	$L__BB2_8;
	ld.global.u32 	%r30, [%rd4];
	add.s32 	%r31, %r30, %r46;
	mul.wide.s32 	%rd70, %r31, 4;
	add.s64 	%rd71, %rd2, %rd70;
	ld.global.u32 	%r32, [%rd71];
	mul.wide.s32 	%rd72, %r32, 4;
	add.s64 	%rd73, %rd1, %rd72;
	ld.global.f32 	%f28, [%rd5];
	cvt.f64.f32 	%fd28, %f28;
	mul.f64 	%fd29, %fd28, 0d3FEB333333333333;
	div.rn.f64 	%fd30, %fd29, %fd1;
	cvt.rn.f32.f64 	%f29, %fd30;
	atom.global.add.f32 	%f30, [%rd73], %f29;
	ld.global.s32 	%rd74, [%rd4];
	cvt.u64.u32 	%rd75, %r46;
	add.s64 	%rd76, %rd74, %rd75;
	shl.b64 	%rd77, %rd76, 2;
	add.s64 	%rd78, %rd2, %rd77;
	ld.global.u32 	%r33, [%rd78+4];
	mul.wide.s32 	%rd79, %r33, 4;
	add.s64 	%rd80, %rd1, %rd79;
	ld.global.f32 	%f31, [%rd5];
	cvt.f64.f32 	%fd31, %f31;
	mul.f64 	%fd32, %fd31, 0d3FEB333333333333;
	div.rn.f64 	%fd33, %fd32, %fd1;
	cvt.rn.f32.f64 	%f32, %fd33;
	atom.global.add.f32 	%f33, [%rd80], %f32;
	ld.global.s32 	%rd81, [%rd4];
	add.s64 	%rd82, %rd81, %rd75;
	shl.b64 	%rd83, %rd82, 2;
	add.s64 	%rd84, %rd2, %rd83;
	ld.global.u32 	%r34, [%rd84+8];
	mul.wide.s32 	%rd85, %r34, 4;
	add.s64 	%rd86, %rd1, %rd85;
	ld.global.f32 	%f34, [%rd5];
	cvt.f64.f32 	%fd34, %f34;
	mul.f64 	%fd35, %fd34, 0d3FEB333333333333;
	div.rn.f64 	%fd36, %fd35, %fd1;
	cvt.rn.f32.f64 	%f35, %fd36;
	atom.global.add.f32 	%f36, [%rd86], %f35;
	ld.global.s32 	%rd87, [%rd4];
	add.s64 	%rd88, %rd87, %rd75;
	shl.b64 	%rd89, %rd88, 2;
	add.s64 	%rd90, %rd2, %rd89;
	ld.global.u32 	%r35, [%rd90+12];
	mul.wide.s32 	%rd91, %r35, 4;
	add.s64 	%rd92, %rd1, %rd91;
	ld.global.f32 	%f37, [%rd5];
	cvt.f64.f32 	%fd37, %f37;
	mul.f64 	%fd38, %fd37, 0d3FEB333333333333;
	div.rn.f64 	%fd39, %fd38, %fd1;
	cvt.rn.f32.f64 	%f38, %fd39;
	atom.global.add.f32 	%f39, [%rd92], %f38;
	add.s32 	%r46, %r46, 4;
$L__BB2_8:
	setp.eq.s32 	%p7, %r9, 0;
	@%p7 bra 	$L__BB2_13;
	setp.eq.s32 	%p8, %r9, 1;
	@%p8 bra 	$L__BB2_11;
	ld.global.u32 	%r36, [%rd4];
	add.s32 	%r37, %r36, %r46;
	mul.wide.s32 	%rd93, %r37, 4;
	add.s64 	%rd94, %rd2, %rd93;
	ld.global.u32 	%r38, [%rd94];
	mul.wide.s32 	%rd95, %r38, 4;
	add.s64 	%rd96, %rd1, %rd95;
	ld.global.f32 	%f40, [%rd5];
	cvt.f64.f32 	%fd40, %f40;
	mul.f64 	%fd41, %fd40, 0d3FEB333333333333;
	div.rn.f64 	%fd42, %fd41, %fd1;
	cvt.rn.f32.f64 	%f41, %fd42;
	atom.global.add.f32 	%f42, [%rd96], %f41;
	ld.global.s32 	%rd97, [%rd4];
	cvt.u64.u32 	%rd98, %r46;
	add.s64 	%rd99, %rd97, %rd98;
	shl.b64 	%rd100, %rd99, 2;
	add.s64 	%rd101, %rd2, %rd100;
	ld.global.u32 	%r39, [%rd101+4];
	mul.wide.s32 	%rd102, %r39, 4;
	add.s64 	%rd103, %rd1, %rd102;
	ld.global.f32 	%f43, [%rd5];
	cvt.f64.f32 	%fd43, %f43;
	mul.f64 	%fd44, %fd43, 0d3FEB333333333333;
	div.rn.f64 	%fd45, %fd44, %fd1;
	cvt.rn.f32.f64 	%f44, %fd45;
	atom.global.add.f32 	%f45, [%rd103], %f44;
	add.s32 	%r46, %r46, 2;
$L__BB2_11:
	and.b32  	%r40, %r2, 1;
	setp.eq.b32 	%p9, %r40, 1;
	not.pred 	%p10, %p9;
	@%p10 bra 	$L__BB2_13;
	ld.global.u32 	%r41, [%rd4];
	add.s32 	%r42, %r41, %r46;
	mul.wide.s32 	%rd104, %r42, 4;
	add.s64 	%rd105, %rd2, %rd104;
	ld.global.u32 	%r43, [%rd105];
	mul.wide.s32 	%rd106, %r43, 4;
	add.s64 	%rd107, %rd1, %rd106;
	ld.global.f32 	%f46, [%rd5];
	cvt.f64.f32 	%fd46, %f46;
	mul.f64 	%fd47, %fd46, 0d3FEB333333333333;
	div.rn.f64 	%fd48, %fd47, %fd1;
	cvt.rn.f32.f64 	%f47, %fd48;
	atom.global.add.f32 	%f48, [%rd107], %f47;
$L__BB2_13:
	ret;
$L__BB2_14:
	add.s64 	%rd19, %rd3, %rd16;
	ld.global.f32 	%f1, [%rd19];
	cvt.f64.f32 	%fd2, %f1;
	mul.f64 	%fd3, %fd2, 0d3FEB333333333333;
	cvt.rn.f32.f64 	%f2, %fd3;
	cvta.to.global.u64 	%rd20, %rd11;
	atom.global.add.f32 	%f3, [%rd20], %f2;
	bra.uni 	$L__BB2_13;

}
	// .globl	_Z30finalPagerankArrayForIterationPfif
.visible .entry _Z30finalPagerankArrayForIterationPfif(
	.param .u64 .ptr .align 1 _Z30finalPagerankArrayForIterationPfif_param_0,
	.param .u32 _Z30finalPagerankArrayForIterationPfif_param_1,
	.param .f32 _Z30finalPagerankArrayForIterationPfif_param_2
)
{
	.reg .pred 	%p<2>;
	.reg .b32 	%r<6>;
	.reg .b32 	%f<5>;
	.reg .b64 	%rd<5>;
	.reg .b64 	%fd<7>;

	ld.param.u64 	%rd1, [_Z30finalPagerankArrayForIterationPfif_param_0];
	ld.param.u32 	%r2, [_Z30finalPagerankArrayForIterationPfif_param_1];
	ld.param.f32 	%f1, [_Z30finalPagerankArrayForIterationPfif_param_2];
	mov.u32 	%r3, %ctaid.x;
	mov.u32 	%r4, %ntid.x;
	mov.u32 	%r5, %tid.x;
	mad.lo.s32 	%r1, %r3, %r4, %r5;
	setp.ge.s32 	%p1, %r1, %r2;
	@%p1 bra 	$L__BB3_2;
	cvta.to.global.u64 	%rd2, %rd1;
	cvt.f64.f32 	%fd1, %f1;
	add.f64 	%fd2, %fd1, 0d3FC3333333333334;
	cvt.rn.f32.s32 	%f2, %r2;
	cvt.f64.f32 	%fd3, %f2;
	div.rn.f64 	%fd4, %fd2, %fd3;
	mul.wide.s32 	%rd3, %r1, 4;
	add.s64 	%rd4, %rd2, %rd3;
	ld.global.f32 	%f3, [%rd4];
	cvt.f64.f32 	%fd5, %f3;
	add.f64 	%fd6, %fd4, %fd5;
	cvt.rn.f32.f64 	%f4, %fd6;
	st.global.f32 	[%rd4], %f4;
$L__BB3_2:
	ret;

}
	// .globl	_Z24setPagerankArrayFromNextPfS_i
.visible .entry _Z24setPagerankArrayFromNextPfS_i(
	.param .u64 .ptr .align 1 _Z24setPagerankArrayFromNextPfS_i_param_0,
	.param .u64 .ptr .align 1 _Z24setPagerankArrayFromNextPfS_i_param_1,
	.param .u32 _Z24setPagerankArrayFromNextPfS_i_param_2
)
{
	.reg .pred 	%p<2>;
	.reg .b32 	%r<7>;
	.reg .b32 	%f<2>;
	.reg .b64 	%rd<8>;

	ld.param.u64 	%rd1, [_Z24setPagerankArrayFromNextPfS_i_param_0];
	ld.param.u64 	%rd2, [_Z24setPagerankArrayFromNextPfS_i_param_1];
	ld.param.u32 	%r2, [_Z24setPagerankArrayFromNextPfS_i_param_2];
	mov.u32 	%r3, %ctaid.x;
	mov.u32 	%r4, %ntid.x;
	mov.u32 	%r5, %tid.x;
	mad.lo.s32 	%r1, %r3, %r4, %r5;
	setp.ge.s32 	%p1, %r1, %r2;
	@%p1 bra 	$L__BB4_2;
	cvta.to.global.u64 	%rd3, %rd2;
	cvta.to.global.u64 	%rd4, %rd1;
	mul.wide.s32 	%rd5, %r1, 4;
	add.s64 	%rd6, %rd3, %rd5;
	ld.global.f32 	%f1, [%rd6];
	add.s64 	%rd7, %rd4, %rd5;
	st.global.f32 	[%rd7], %f1;
	mov.b32 	%r6, 0;
	st.global.u32 	[%rd6], %r6;
$L__BB4_2:
	ret;

}
	// .globl	_Z11convergencePfS_S_i
.visible .entry _Z11convergencePfS_S_i(
	.param .u64 .ptr .align 1 _Z11convergencePfS_S_i_param_0,
	.param .u64 .ptr .align 1 _Z11convergencePfS_S_i_param_1,
	.param .u64 .ptr .align 1 _Z11convergencePfS_S_i_param_2,
	.param .u32 _Z11convergencePfS_S_i_param_3
)
{
	.reg .pred 	%p<17>;
	.reg .b32 	%r<25>;
	.reg .b32 	%f<46>;
	.reg .b64 	%rd<17>;
	// demoted variable
	.shared .align 4 .b8 _ZZ11convergencePfS_S_iE4sums[4096];
	ld.param.u64 	%rd4, [_Z11convergencePfS_S_i_param_0];
	ld.param.u64 	%rd5, [_Z11convergencePfS_S_i_param_1];
	ld.param.u64 	%rd6, [_Z11convergencePfS_S_i_param_2];
	ld.param.u32 	%r7, [_Z11convergencePfS_S_i_param_3];
	cvta.to.global.u64 	%rd1, %rd4;
	cvta.to.global.u64 	%rd2, %rd5;
	cvta.to.global.u64 	%rd3, %rd6;
	mov.u32 	%r1, %ctaid.x;
	mov.u32 	%r8, %ntid.x;
	mov.u32 	%r2, %tid.x;
	mad.lo.s32 	%r3, %r1, %r8, %r2;
	setp.gt.s32 	%p1, %r3, 1023;
	@%p1 bra 	$L__BB5_2;
	mul.wide.s32 	%rd7, %r3, 4;
	add.s64 	%rd8, %rd3, %rd7;
	mov.b32 	%r9, 0;
	st.global.u32 	[%rd8], %r9;
$L__BB5_2:
	setp.ge.s32 	%p2, %r3, %r7;
	shl.b32 	%r10, %r2, 2;
	mov.u32 	%r11, _ZZ11convergencePfS_S_iE4sums;
	add.s32 	%r4, %r11, %r10;
	@%p2 bra 	$L__BB5_6;
	mul.wide.s32 	%rd9, %r3, 4;
	add.s64 	%rd10, %rd2, %rd9;
	ld.global.f32 	%f5, [%rd10];
	add.s64 	%rd11, %rd1, %rd9;
	ld.global.f32 	%f6, [%rd11];
	sub.f32 	%f1, %f5, %f6;
	mov.u32 	%r13, %nctaid.x;
	shl.b32 	%r14, %r13, 10;
	add.s32 	%r5, %r3, %r14;
	setp.ge.u32 	%p3, %r5, %r7;
	mov.f32 	%f45, 0f00000000;
	@%p3 bra 	$L__BB5_5;
	mul.wide.u32 	%rd12, %r5, 4;
	add.s64 	%rd13, %rd2, %rd12;
	ld.global.f32 	%f7, [%rd13];
	add.s64 	%rd14, %rd1, %rd12;
	ld.global.f32 	%f8, [%rd14];
	sub.f32 	%f45, %f7, %f8;
$L__BB5_5:
	setp.lt.f32 	%p4, %f1, 0f00000000;
	neg.f32 	%f9, %f1;
	selp.f32 	%f10, %f9, %f1, %p4;
	setp.lt.f32 	%p5, %f45, 0f00000000;
	neg.f32 	%f11, %f45;
	selp.f32 	%f12, %f11, %f45, %p5;
	add.f32 	%f13, %f10, %f12;
	st.shared.f32 	[%r4], %f13;
	bra.uni 	$L__BB5_7;
$L__BB5_6:
	mov.b32 	%r12, 0;
	st.shared.u32 	[%r4], %r12;
$L__BB5_7:
	bar.sync 	0;
	add.s32 	%r6, %r2, 1;
	and.b32  	%r15, %r2, 1;
	setp.eq.b32 	%p6, %r15, 1;
	not.pred 	%p7, %p6;
	@%p7 bra 	$L__BB5_9;
	ld.shared.f32 	%f14, [%r4+-4];
	ld.shared.f32 	%f15, [%r4];
	add.f32 	%f16, %f14, %f15;
	st.shared.f32 	[%r4], %f16;
$L__BB5_9:
	bar.sync 	0;
	and.b32  	%r16, %r6, 3;
	setp.ne.s32 	%p8, %r16, 0;
	@%p8 bra 	$L__BB5_11;
	ld.shared.f32 	%f17, [%r4+-8];
	ld.shared.f32 	%f18, [%r4];
	add.f32 	%f19, %f17, %f18;
	st.shared.f32 	[%r4], %f19;
$L__BB5_11:
	bar.sync 	0;
	and.b32  	%r17, %r6, 7;
	setp.ne.s32 	%p9, %r17, 0;
	@%p9 bra 	$L__BB5_13;
	ld.shared.f32 	%f20, [%r4+-16];
	ld.shared.f32 	%f21, [%r4];
	add.f32 	%f22, %f20, %f21;
	st.shared.f32 	[%r4], %f22;
$L__BB5_13:
	bar.sync 	0;
	and.b32  	%r18, %r6, 15;
	setp.ne.s32 	%p10, %r18, 0;
	@%p10 bra 	$L__BB5_15;
	ld.shared.f32 	%f23, [%r4+-32];
	ld.shared.f32 	%f24, [%r4];
	add.f32 	%f25, %f23, %f24;
	st.shared.f32 	[%r4], %f25;
$L__BB5_15:
	bar.sync 	0;
	and.b32  	%r19, %r6, 31;
	setp.ne.s32 	%p11, %r19, 0;
	@%p11 bra 	$L__BB5_17;
	ld.shared.f32 	%f26, [%r4+-64];
	ld.shared.f32 	%f27, [%r4];
	add.f32 	%f28, %f26, %f27;
	st.shared.f32 	[%r4], %f28;
$L__BB5_17:
	bar.sync 	0;
	and.b32  	%r20, %r6, 63;
	setp.ne.s32 	%p12, %r20, 0;
	@%p12 bra 	$L__BB5_19;
	ld.shared.f32 	%f29, [%r4+-128];
	ld.shared.f32 	%f30, [%r4];
	add.f32 	%f31, %f29, %f30;
	st.shared.f32 	[%r4], %f31;
$L__BB5_19:
	bar.sync 	0;
	and.b32  	%r21, %r6, 127;
	setp.ne.s32 	%p13, %r21, 0;
	@%p13 bra 	$L__BB5_21;
	ld.shared.f32 	%f32, [%r4+-256];
	ld.shared.f32 	%f33, [%r4];
	add.f32 	%f34, %f32, %f33;
	st.shared.f32 	[%r4], %f34;
$L__BB5_21:
	bar.sync 	0;
	and.b32  	%r22, %r6, 255;
	setp.ne.s32 	%p14, %r22, 0;
	@%p14 bra 	$L__BB5_23;
	ld.shared.f32 	%f35, [%r4+-512];
	ld.shared.f32 	%f36, [%r4];
	add.f32 	%f37, %f35, %f36;
	st.shared.f32 	[%r4], %f37;
$L__BB5_23:
	bar.sync 	0;
	and.b32  	%r23, %r6, 511;
	setp.ne.s32 	%p15, %r23, 0;
	@%p15 bra 	$L__BB5_25;
	ld.shared.f32 	%f38, [%r4+-1024];
	ld.shared.f32 	%f39, [%r4];
	add.f32 	%f40, %f38, %f39;
	st.shared.f32 	[%r4], %f40;
$L__BB5_25:
	bar.sync 	0;
	and.b32  	%r24, %r6, 1023;
	setp.ne.s32 	%p16, %r24, 0;
	@%p16 bra 	$L__BB5_27;
	ld.shared.f32 	%f41, [%r4+-2048];
	ld.shared.f32 	%f42, [%r4];
	add.f32 	%f43, %f41, %f42;
	st.shared.f32 	[%r4], %f43;
$L__BB5_27:
	bar.sync 	0;
	ld.shared.f32 	%f44, [_ZZ11convergencePfS_S_iE4sums+4092];
	mul.wide.u32 	%rd15, %r1, 4;
	add.s64 	%rd16, %rd3, %rd15;
	st.global.f32 	[%rd16], %f44;
	ret;

}
	// .globl	_Z14getConvergencePfS_
.visible .entry _Z14getConvergencePfS_(
	.param .u64 .ptr .align 1 _Z14getConvergencePfS__param_0,
	.param .u64 .ptr .align 1 _Z14getConvergencePfS__param_1
)
{
	.reg .pred 	%p<12>;
	.reg .b32 	%r<14>;
	.reg .b32 	%f<32>;
	.reg .b64 	%rd<9>;

	ld.param.u64 	%rd4, [_Z14getConvergencePfS__param_0];
	ld.param.u64 	%rd3, [_Z14getConvergencePfS__param_1];
	cvta.to.global.u64 	%rd1, %rd4;
	mov.u32 	%r1, %tid.x;
	add.s32 	%r2, %r1, 1;
	mul.wide.u32 	%rd5, %r1, 4;
	add.s64 	%rd2, %rd1, %rd5;
	and.b32  	%r3, %r1, 1;
	setp.eq.b32 	%p1, %r3, 1;
	not.pred 	%p2, %p1;
	@%p2 bra 	$L__BB6_2;
	add.s32 	%r4, %r1, -1;
	mul.wide.u32 	%rd6, %r4, 4;
	add.s64 	%rd7, %rd1, %rd6;
	ld.global.f32 	%f1, [%rd7];
	ld.global.f32 	%f2, [%rd2];
	add.f32 	%f3, %f1, %f2;
	st.global.f32 	[%rd2], %f3;
$L__BB6_2:
	bar.sync 	0;
	and.b32  	%r5, %r2, 3;
	setp.ne.s32 	%p3, %r5, 0;
	@%p3 bra 	$L__BB6_4;
	ld.global.f32 	%f4, [%rd2+-8];
	ld.global.f32 	%f5, [%rd2];
	add.f32 	%f6, %f4, %f5;
	st.global.f32 	[%rd2], %f6;
$L__BB6_4:
	bar.sync 	0;
	and.b32  	%r6, %r2, 7;
	setp.ne.s32 	%p4, %r6, 0;
	@%p4 bra 	$L__BB6_6;
	ld.global.f32 	%f7, [%rd2+-16];
	ld.global.f32 	%f8, [%rd2];
	add.f32 	%f9, %f7, %f8;
	st.global.f32 	[%rd2], %f9;
$L__BB6_6:
	bar.sync 	0;
	and.b32  	%r7, %r2, 15;
	setp.ne.s32 	%p5, %r7, 0;
	@%p5 bra 	$L__BB6_8;
	ld.global.f32 	%f10, [%rd2+-32];
	ld.global.f32 	%f11, [%rd2];
	add.f32 	%f12, %f10, %f11;
	st.global.f32 	[%rd2], %f12;
$L__BB6_8:
	bar.sync 	0;
	and.b32  	%r8, %r2, 31;
	setp.ne.s32 	%p6, %r8, 0;
	@%p6 bra 	$L__BB6_10;
	ld.global.f32 	%f13, [%rd2+-64];
	ld.global.f32 	%f14, [%rd2];
	add.f32 	%f15, %f13, %f14;
	st.global.f32 	[%rd2], %f15;
$L__BB6_10:
	bar.sync 	0;
	and.b32  	%r9, %r2, 63;
	setp.ne.s32 	%p7, %r9, 0;
	@%p7 bra 	$L__BB6_12;
	ld.global.f32 	%f16, [%rd2+-128];
	ld.global.f32 	%f17, [%rd2];
	add.f32 	%f18, %f16, %f17;
	st.global.f32 	[%rd2], %f18;
$L__BB6_12:
	bar.sync 	0;
	and.b32  	%r10, %r2, 127;
	setp.ne.s32 	%p8, %r10, 0;
	@%p8 bra 	$L__BB6_14;
	ld.global.f32 	%f19, [%rd2+-256];
	ld.global.f32 	%f20, [%rd2];
	add.f32 	%f21, %f19, %f20;
	st.global.f32 	[%rd2], %f21;
$L__BB6_14:
	bar.sync 	0;
	and.b32  	%r11, %r2, 255;
	setp.ne.s32 	%p9, %r11, 0;
	@%p9 bra 	$L__BB6_16;
	ld.global.f32 	%f22, [%rd2+-512];
	ld.global.f32 	%f23, [%rd2];
	add.f32 	%f24, %f22, %f23;
	st.global.f32 	[%rd2], %f24;
$L__BB6_16:
	bar.sync 	0;
	and.b32  	%r12, %r2, 511;
	setp.ne.s32 	%p10, %r12, 0;
	@%p10 bra 	$L__BB6_18;
	ld.global.f32 	%f25, [%rd2+-1024];
	ld.global.f32 	%f26, [%rd2];
	add.f32 	%f27, %f25, %f26;
	st.global.f32 	[%rd2], %f27;
$L__BB6_18:
	bar.sync 	0;
	and.b32  	%r13, %r2, 1023;
	setp.ne.s32 	%p11, %r13, 0;
	@%p11 bra 	$L__BB6_20;
	ld.global.f32 	%f28, [%rd2+-2048];
	ld.global.f32 	%f29, [%rd2];
	add.f32 	%f30, %f28, %f29;
	st.global.f32 	[%rd2], %f30;
$L__BB6_20:
	bar.sync 	0;
	cvta.to.global.u64 	%rd8, %rd3;
	ld.global.f32 	%f31, [%rd1+4092];
	st.global.f32 	[%rd8], %f31;
	ret;

}


// ===== COMPILED SASS (sm_100) =====

	.target	sm_100

	.elftype	@"ET_EXEC"


//--------------------- .note.nv.tkinfo           --------------------------
	.section	.note.nv.tkinfo,"",@"SHT_NOTE"
	.sectionflags	@"SHF_NOTE_NV_TKINFO"
	.tkinfo
        /*0018*/ 	.word	0x00000002
        /*0030*/ 	.string	""
        /*0030*/ 	.string	"ptxas"
        /*0030*/ 	.string	"Cuda compilation tools, release 13.0, V13.0.88"
        /*0030*/ 	.string	"Build cuda_13.0.r13.0/compiler.36424714_0"
        /*0030*/ 	.string	"-arch sm_100 -m 64 "



//--------------------- .note.nv.cuinfo           --------------------------
	.section	.note.nv.cuinfo,"",@"SHT_NOTE"
	.sectionflags	@"SHF_NOTE_NV_CUINFO"
        /*0018*/ 	.short	0x0002
        /*001a*/ 	.short	0x0064
        /*001c*/ 	.short	0x0082
	.zero		2


//--------------------- .nv.info                  --------------------------
	.section	.nv.info,"",@"SHT_CUDA_INFO"
	.align	4


	//----- nvinfo : EIATTR_REGCOUNT
	.align		4
        /*0000*/ 	.byte	0x04, 0x2f
        /*0002*/ 	.short	(.L_1 - .L_0)
	.align		4
.L_0:
        /*0004*/ 	.word	index@(_Z23initializePagerankArrayPfi)
        /*0008*/ 	.word	0x0000000e


	//----- nvinfo : EIATTR_FRAME_SIZE
	.align		4
.L_1:
        /*000c*/ 	.byte	0x04, 0x11
        /*000e*/ 	.short	(.L_3 - .L_2)
	.align		4
.L_2:
        /*0010*/ 	.word	index@($__internal_2_$__cuda_sm20_rcp_rn_f32_slowpath)
        /*0014*/ 	.word	0x00000000


	//----- nvinfo : EIATTR_FRAME_SIZE
	.align		4
.L_3:
        /*0018*/ 	.byte	0x04, 0x11
        /*001a*/ 	.short	(.L_5 - .L_4)
	.align		4
.L_4:
        /*001c*/ 	.word	index@(_Z23initializePagerankArrayPfi)
        /*0020*/ 	.word	0x00000000


	//----- nvinfo : EIATTR_REGCOUNT
	.align		4
.L_5:
        /*0024*/ 	.byte	0x04, 0x2f
        /*0026*/ 	.short	(.L_7 - .L_6)
	.align		4
.L_6:
        /*0028*/ 	.word	index@(_Z20setPagerankNextArrayPfi)
        /*002c*/ 	.word	0x00000008


	//----- nvinfo : EIATTR_FRAME_SIZE
	.align		4
.L_7:
        /*0030*/ 	.byte	0x04, 0x11
        /*0032*/ 	.short	(.L_9 - .L_8)
	.align		4
.L_8:
        /*0034*/ 	.word	index@(_Z20setPagerankNextArrayPfi)
        /*0038*/ 	.word	0x00000000


	//----- nvinfo : EIATTR_REGCOUNT
	.align		4
.L_9:
        /*003c*/ 	.byte	0x04, 0x2f
        /*003e*/ 	.short	(.L_11 - .L_10)
	.align		4
.L_10:
        /*0040*/ 	.word	index@(_Z22addToNextPagerankArrayPfS_PiS0_S0_S_i)
        /*0044*/ 	.word	0x00000026


	//----- nvinfo : EIATTR_FRAME_SIZE
	.align		4
.L_11:
        /*0048*/ 	.byte	0x04, 0x11
        /*004a*/ 	.short	(.L_13 - .L_12)
	.align		4
.L_12:
        /*004c*/ 	.word	index@($__internal_1_$__cuda_sm20_div_rn_f64_full)
        /*0050*/ 	.word	0x00000000


	//----- nvinfo : EIATTR_FRAME_SIZE
	.align		4
.L_13:
        /*0054*/ 	.byte	0x04, 0x11
        /*0056*/ 	.short	(.L_15 - .L_14)
	.align		4
.L_14:
        /*0058*/ 	.word	index@(_Z22addToNextPagerankArrayPfS_PiS0_S0_S_i)
        /*005c*/ 	.word	0x00000000


	//----- nvinfo : EIATTR_REGCOUNT
	.align		4
.L_15:
        /*0060*/ 	.byte	0x04, 0x2f
        /*0062*/ 	.short	(.L_17 - .L_16)
	.align		4
.L_16:
        /*0064*/ 	.word	index@(_Z30finalPagerankArrayForIterationPfif)
        /*0068*/ 	.word	0x00000019


	//----- nvinfo : EIATTR_FRAME_SIZE
	.align		4
.L_17:
        /*006c*/ 	.byte	0x04, 0x11
        /*006e*/ 	.short	(.L_19 - .L_18)
	.align		4
.L_18:
        /*0070*/ 	.word	index@($__internal_0_$__cuda_sm20_div_rn_f64_full)
        /*0074*/ 	.word	0x00000000


	//----- nvinfo : EIATTR_FRAME_SIZE
	.align		4
.L_19:
        /*0078*/ 	.byte	0x04, 0x11
        /*007a*/ 	.short	(.L_21 - .L_20)
	.align		4
.L_20:
        /*007c*/ 	.word	index@(_Z30finalPagerankArrayForIterationPfif)
        /*0080*/ 	.word	0x00000000


	//----- nvinfo : EIATTR_REGCOUNT
	.align		4
.L_21:
        /*0084*/ 	.byte	0x04, 0x2f
        /*0086*/ 	.short	(.L_23 - .L_22)
	.align		4
.L_22:
        /*0088*/ 	.word	index@(_Z24setPagerankArrayFromNextPfS_i)
        /*008c*/ 	.word	0x0000000c


	//----- nvinfo : EIATTR_FRAME_SIZE
	.align		4
.L_23:
        /*0090*/ 	.byte	0x04, 0x11
        /*0092*/ 	.short	(.L_25 - .L_24)
	.align		4
.L_24:
        /*0094*/ 	.word	index@(_Z24setPagerankArrayFromNextPfS_i)
        /*0098*/ 	.word	0x00000000


	//----- nvinfo : EIATTR_REGCOUNT
	.align		4
.L_25:
        /*009c*/ 	.byte	0x04, 0x2f
        /*009e*/ 	.short	(.L_27 - .L_26)
	.align		4
.L_26:
        /*00a0*/ 	.word	index@(_Z11convergencePfS_S_i)
        /*00a4*/ 	.word	0x00000010


	//----- nvinfo : EIATTR_FRAME_SIZE
	.align		4
.L_27:
        /*00a8*/ 	.byte	0x04, 0x11
        /*00aa*/ 	.short	(.L_29 - .L_28)
	.align		4
.L_28:
        /*00ac*/ 	.word	index@(_Z11convergencePfS_S_i)
        /*00b0*/ 	.word	0x00000000


	//----- nvinfo : EIATTR_REGCOUNT
	.align		4
.L_29:
        /*00b4*/ 	.byte	0x04, 0x2f
        /*00b6*/ 	.short	(.L_31 - .L_30)
	.align		4
.L_30:
        /*00b8*/ 	.word	index@(_Z14getConvergencePfS_)
        /*00bc*/ 	.word	0x0000000c


	//----- nvinfo : EIATTR_FRAME_SIZE
	.align		4
.L_31:
        /*00c0*/ 	.byte	0x04, 0x11
        /*00c2*/ 	.short	(.L_33 - .L_32)
	.align		4
.L_32:
        /*00c4*/ 	.word	index@(_Z14getConvergencePfS_)
        /*00c8*/ 	.word	0x00000000


	//----- nvinfo : EIATTR_MIN_STACK_SIZE
	.align		4
.L_33:
        /*00cc*/ 	.byte	0x04, 0x12
        /*00ce*/ 	.short	(.L_35 - .L_34)
	.align		4
.L_34:
        /*00d0*/ 	.word	index@(_Z14getConvergencePfS_)
        /*00d4*/ 	.word	0x00000000


	//----- nvinfo : EIATTR_MIN_STACK_SIZE
	.align		4
.L_35:
        /*00d8*/ 	.byte	0x04, 0x12
        /*00da*/ 	.short	(.L_37 - .L_36)
	.align		4
.L_36:
        /*00dc*/ 	.word	index@(_Z11convergencePfS_S_i)
        /*00e0*/ 	.word	0x00000000


	//----- nvinfo : EIATTR_MIN_STACK_SIZE
	.align		4
.L_37:
        /*00e4*/ 	.byte	0x04, 0x12
        /*00e6*/ 	.short	(.L_39 - .L_38)
	.align		4
.L_38:
        /*00e8*/ 	.word	index@(_Z24setPagerankArrayFromNextPfS_i)
        /*00ec*/ 	.word	0x00000000


	//----- nvinfo : EIATTR_MIN_STACK_SIZE
	.align		4
.L_39:
        /*00f0*/ 	.byte	0x04, 0x12
        /*00f2*/ 	.short	(.L_41 - .L_40)
	.align		4
.L_40:
        /*00f4*/ 	.word	index@(_Z30finalPagerankArrayForIterationPfif)
        /*00f8*/ 	.word	0x00000000


	//----- nvinfo : EIATTR_MIN_STACK_SIZE
	.align		4
.L_41:
        /*00fc*/ 	.byte	0x04, 0x12
        /*00fe*/ 	.short	(.L_43 - .L_42)
	.align		4
.L_42:
        /*0100*/ 	.word	index@(_Z22addToNextPagerankArrayPfS_PiS0_S0_S_i)
        /*0104*/ 	.word	0x00000000


	//----- nvinfo : EIATTR_MIN_STACK_SIZE
	.align		4
.L_43:
        /*0108*/ 	.byte	0x04, 0x12
        /*010a*/ 	.short	(.L_45 - .L_44)
	.align		4
.L_44:
        /*010c*/ 	.word	index@(_Z20setPagerankNextArrayPfi)
        /*0110*/ 	.word	0x00000000


	//----- nvinfo : EIATTR_MIN_STACK_SIZE
	.align		4
.L_45:
        /*0114*/ 	.byte	0x04, 0x12
        /*0116*/ 	.short	(.L_47 - .L_46)
	.align		4
.L_46:
        /*0118*/ 	.word	index@(_Z23initializePagerankArrayPfi)
        /*011c*/ 	.word	0x00000000
.L_47:


//--------------------- .nv.compat                --------------------------
	.section	.nv.compat,"",@"SHT_CUDA_COMPAT_INFO"
	.align	4
        /*0000*/ 	.byte	0x02, 0x09, 0x00, 0x00, 0x02, 0x02, 0x01, 0x00, 0x02, 0x05, 0x05, 0x00, 0x03, 0x07, 0x01, 0x01
        /*0010*/ 	.byte	0x02, 0x03, 0x00, 0x00, 0x02, 0x06, 0x01, 0x00, 0x04, 0x0b, 0x08, 0x00, 0x01, 0x00, 0x00, 0x00
        /*0020*/ 	.byte	0x00, 0x00, 0x00, 0x00


//--------------------- .nv.info._Z14getConvergencePfS_ --------------------------
	.section	.nv.info._Z14getConvergencePfS_,"",@"SHT_CUDA_INFO"
	.sectionflags	@""
	.align	4


	//----- nvinfo : EIATTR_CUDA_API_VERSION
	.align		4
        /*0000*/ 	.byte	0x04, 0x37
        /*0002*/ 	.short	(.L_49 - .L_48)
.L_48:
        /*0004*/ 	.word	0x00000082


	//----- nvinfo : EIATTR_KPARAM_INFO
	.align		4
.L_49:
        /*0008*/ 	.byte	0x04, 0x17
        /*000a*/ 	.short	(.L_51 - .L_50)
.L_50:
        /*000c*/ 	.word	0x00000000
        /*0010*/ 	.short	0x0001
        /*0012*/ 	.short	0x0008
        /*0014*/ 	.byte	0x00, 0xf5, 0x21, 0x00


	//----- nvinfo : EIATTR_KPARAM_INFO
	.align		4
.L_51:
        /*0018*/ 	.byte	0x04, 0x17
        /*001a*/ 	.short	(.L_53 - .L_52)
.L_52:
        /*001c*/ 	.word	0x00000000
        /*0020*/ 	.short	0x0000
        /*0022*/ 	.short	0x0000
        /*0024*/ 	.byte	0x00, 0xf5, 0x21, 0x00


	//----- nvinfo : EIATTR_SPARSE_MMA_MASK
	.align		4
.L_53:
        /*0028*/ 	.byte	0x03, 0x50
        /*002a*/ 	.short	0x0000


	//----- nvinfo : EIATTR_MAXREG_COUNT
	.align		4
        /*002c*/ 	.byte	0x03, 0x1b
        /*002e*/ 	.short	0x00ff


	//----- nvinfo : EIATTR_NUM_BARRIERS
	.align		4
        /*0030*/ 	.byte	0x02, 0x4c
        /*0032*/ 	.byte	0x01
	.zero		1


	//----- nvinfo : EIATTR_MERCURY_ISA_VERSION
	.align		4
        /*0034*/ 	.byte	0x03, 0x5f
        /*0036*/ 	.short	0x0101


	//----- nvinfo : EIATTR_VRC_CTA_INIT_COUNT
	.align		4
        /*0038*/ 	.byte	0x02, 0x4a
	.zero		1
	.zero		1


	//----- nvinfo : EIATTR_EXIT_INSTR_OFFSETS
	.align		4
        /*003c*/ 	.byte	0x04, 0x1c
        /*003e*/ 	.short	(.L_55 - .L_54)


	//   ....[0]....
.L_54:
        /*0040*/ 	.word	0x00000690


	//----- nvinfo : EIATTR_CRS_STACK_SIZE
	.align		4
.L_55:
        /*0044*/ 	.byte	0x04, 0x1e
        /*0046*/ 	.short	(.L_57 - .L_56)
.L_56:
        /*0048*/ 	.word	0x00000000


	//----- nvinfo : EIATTR_CBANK_PARAM_SIZE
	.align		4
.L_57:
        /*004c*/ 	.byte	0x03, 0x19
        /*004e*/ 	.short	0x0010


	//----- nvinfo : EIATTR_PARAM_CBANK
	.align		4
        /*0050*/ 	.byte	0x04, 0x0a
        /*0052*/ 	.short	(.L_59 - .L_58)
	.align		4
.L_58:
        /*0054*/ 	.word	index@(.nv.constant0._Z14getConvergencePfS_)
        /*0058*/ 	.short	0x0380
        /*005a*/ 	.short	0x0010


	//----- nvinfo : EIATTR_SW_WAR
	.align		4
.L_59:
        /*005c*/ 	.byte	0x04, 0x36
        /*005e*/ 	.short	(.L_61 - .L_60)
.L_60:
        /*0060*/ 	.word	0x00000008
.L_61:


//--------------------- .nv.info._Z11convergencePfS_S_i --------------------------
	.section	.nv.info._Z11convergencePfS_S_i,"",@"SHT_CUDA_INFO"
	.sectionflags	@""
	.align	4


	//----- nvinfo : EIATTR_CUDA_API_VERSION
	.align		4
        /*0000*/ 	.byte	0x04, 0x37
        /*0002*/ 	.short	(.L_63 - .L_62)
.L_62:
        /*0004*/ 	.word	0x00000082


	//----- nvinfo : EIATTR_KPARAM_INFO
	.align		4
.L_63:
        /*0008*/ 	.byte	0x04, 0x17
        /*000a*/ 	.short	(.L_65 - .L_64)
.L_64:
        /*000c*/ 	.word	0x00000000
        /*0010*/ 	.short	0x0003
        /*0012*/ 	.short	0x0018
        /*0014*/ 	.byte	0x00, 0xf0, 0x11, 0x00


	//----- nvinfo : EIATTR_KPARAM_INFO
	.align		4
.L_65:
        /*0018*/ 	.byte	0x04, 0x17
        /*001a*/ 	.short	(.L_67 - .L_66)
.L_66:
        /*001c*/ 	.word	0x00000000
        /*0020*/ 	.short	0x0002
        /*0022*/ 	.short	0x0010
        /*0024*/ 	.byte	0x00, 0xf5, 0x21, 0x00


	//----- nvinfo : EIATTR_KPARAM_INFO
	.align		4
.L_67:
        /*0028*/ 	.byte	0x04, 0x17
        /*002a*/ 	.short	(.L_69 - .L_68)
.L_68:
        /*002c*/ 	.word	0x00000000
        /*0030*/ 	.short	0x0001
        /*0032*/ 	.short	0x0008
        /*0034*/ 	.byte	0x00, 0xf5, 0x21, 0x00


	//----- nvinfo : EIATTR_KPARAM_INFO
	.align		4
.L_69:
        /*0038*/ 	.byte	0x04, 0x17
        /*003a*/ 	.short	(.L_71 - .L_70)
.L_70:
        /*003c*/ 	.word	0x00000000
        /*0040*/ 	.short	0x0000
        /*0042*/ 	.short	0x0000
        /*0044*/ 	.byte	0x00, 0xf5, 0x21, 0x00


	//----- nvinfo : EIATTR_SPARSE_MMA_MASK
	.align		4
.L_71:
        /*0048*/ 	.byte	0x03, 0x50
        /*004a*/ 	.short	0x0000


	//----- nvinfo : EIATTR_MAXREG_COUNT
	.align		4
        /*004c*/ 	.byte	0x03, 0x1b
        /*004e*/ 	.short	0x00ff


	//----- nvinfo : EIATTR_NUM_BARRIERS
	.align		4
        /*0050*/ 	.byte	0x02, 0x4c
        /*0052*/ 	.byte	0x01
	.zero		1


	//----- nvinfo : EIATTR_MERCURY_ISA_VERSION
	.align		4
        /*0054*/ 	.byte	0x03, 0x5f
        /*0056*/ 	.short	0x0101


	//----- nvinfo : EIATTR_VRC_CTA_INIT_COUNT
	.align		4
        /*0058*/ 	.byte	0x02, 0x4a
	.zero		1
	.zero		1


	//----- nvinfo : EIATTR_EXIT_INSTR_OFFSETS
	.align		4
        /*005c*/ 	.byte	0x04, 0x1c
        /*005e*/ 	.short	(.L_73 - .L_72)


	//   ....[0]....
.L_72:
        /*0060*/ 	.word	0x000006e0


	//----- nvinfo : EIATTR_CRS_STACK_SIZE
	.align		4
.L_73:
        /*0064*/ 	.byte	0x04, 0x1e
        /*0066*/ 	.short	(.L_75 - .L_74)
.L_74:
        /*0068*/ 	.word	0x00000000


	//----- nvinfo : EIATTR_CBANK_PARAM_SIZE
	.align		4
.L_75:
        /*006c*/ 	.byte	0x03, 0x19
        /*006e*/ 	.short	0x001c


	//----- nvinfo : EIATTR_PARAM_CBANK
	.align		4
        /*0070*/ 	.byte	0x04, 0x0a
        /*0072*/ 	.short	(.L_77 - .L_76)
	.align		4
.L_76:
        /*0074*/ 	.word	index@(.nv.constant0._Z11convergencePfS_S_i)
        /*0078*/ 	.short	0x0380
        /*007a*/ 	.short	0x001c


	//----- nvinfo : EIATTR_SW_WAR
	.align		4
.L_77:
        /*007c*/ 	.byte	0x04, 0x36
        /*007e*/ 	.short	(.L_79 - .L_78)
.L_78:
        /*0080*/ 	.word	0x00000008
.L_79:


//--------------------- .nv.info._Z24setPagerankArrayFromNextPfS_i --------------------------
	.section	.nv.info._Z24setPagerankArrayFromNextPfS_i,"",@"SHT_CUDA_INFO"
	.sectionflags	@""
	.align	4


	//----- nvinfo : EIATTR_CUDA_API_VERSION
	.align		4
        /*0000*/ 	.byte	0x04, 0x37
        /*0002*/ 	.short	(.L_81 - .L_80)
.L_80:
        /*0004*/ 	.word	0x00000082


	//----- nvinfo : EIATTR_KPARAM_INFO
	.align		4
.L_81:
        /*0008*/ 	.byte	0x04, 0x17
        /*000a*/ 	.short	(.L_83 - .L_82)
.L_82:
        /*000c*/ 	.word	0x00000000
        /*0010*/ 	.short	0x0002
        /*0012*/ 	.short	0x0010
        /*0014*/ 	.byte	0x00, 0xf0, 0x11, 0x00


	//----- nvinfo : EIATTR_KPARAM_INFO
	.align		4
.L_83:
        /*0018*/ 	.byte	0x04, 0x17
        /*001a*/ 	.short	(.L_85 - .L_84)
.L_84:
        /*001c*/ 	.word	0x00000000
        /*0020*/ 	.short	0x0001
        /*0022*/ 	.short	0x0008
        /*0024*/ 	.byte	0x00, 0xf5, 0x21, 0x00


	//----- nvinfo : EIATTR_KPARAM_INFO
	.align		4
.L_85:
        /*0028*/ 	.byte	0x04, 0x17
        /*002a*/ 	.short	(.L_87 - .L_86)
.L_86:
        /*002c*/ 	.word	0x00000000
        /*0030*/ 	.short	0x0000
        /*0032*/ 	.short	0x0000
        /*0034*/ 	.byte	0x00, 0xf5, 0x21, 0x00


	//----- nvinfo : EIATTR_SPARSE_MMA_MASK
	.align		4
.L_87:
        /*0038*/ 	.byte	0x03, 0x50
        /*003a*/ 	.short	0x0000


	//----- nvinfo : EIATTR_MAXREG_COUNT
	.align		4
        /*003c*/ 	.byte	0x03, 0x1b
        /*003e*/ 	.short	0x00ff


	//----- nvinfo : EIATTR_MERCURY_ISA_VERSION
	.align		4
        /*0040*/ 	.byte	0x03, 0x5f
        /*0042*/ 	.short	0x0101


	//----- nvinfo : EIATTR_VRC_CTA_INIT_COUNT
	.align		4
        /*0044*/ 	.byte	0x02, 0x4a
	.zero		1
	.zero		1


	//----- nvinfo : EIATTR_EXIT_INSTR_OFFSETS
	.align		4
        /*0048*/ 	.byte	0x04, 0x1c
        /*004a*/ 	.short	(.L_89 - .L_88)


	//   ....[0]....
.L_88:
        /*004c*/ 	.word	0x00000070


	//   ....[1]....
        /*0050*/ 	.word	0x00000100


	//----- nvinfo : EIATTR_CBANK_PARAM_SIZE
	.align		4
.L_89:
        /*0054*/ 	.byte	0x03, 0x19
        /*0056*/ 	.short	0x0014


	//----- nvinfo : EIATTR_PARAM_CBANK
	.align		4
        /*0058*/ 	.byte	0x04, 0x0a
        /*005a*/ 	.short	(.L_91 - .L_90)
	.align		4
.L_90:
        /*005c*/ 	.word	index@(.nv.constant0._Z24setPagerankArrayFromNextPfS_i)
        /*0060*/ 	.short	0x0380
        /*0062*/ 	.short	0x0014


	//----- nvinfo : EIATTR_SW_WAR
	.align		4
.L_91:
        /*0064*/ 	.byte	0x04, 0x36
        /*0066*/ 	.short	(.L_93 - .L_92)
.L_92:
        /*0068*/ 	.word	0x00000008
.L_93:


//--------------------- .nv.info._Z30finalPagerankArrayForIterationPfif --------------------------
	.section	.nv.info._Z30finalPagerankArrayForIterationPfif,"",@"SHT_CUDA_INFO"
	.sectionflags	@""
	.align	4


	//----- nvinfo : EIATTR_CUDA_API_VERSION
	.align		4
        /*0000*/ 	.byte	0x04, 0x37
        /*0002*/ 	.short	(.L_95 - .L_94)
.L_94:
        /*0004*/ 	.word	0x00000082


	//----- nvinfo : EIATTR_KPARAM_INFO
	.align		4
.L_95:
        /*0008*/ 	.byte	0x04, 0x17
        /*000a*/ 	.short	(.L_97 - .L_96)
.L_96:
        /*000c*/ 	.word	0x00000000
        /*0010*/ 	.short	0x0002
        /*0012*/ 	.short	0x000c
        /*0014*/ 	.byte	0x00, 0xf0, 0x11, 0x00


	//----- nvinfo : EIATTR_KPARAM_INFO
	.align		4
.L_97:
        /*0018*/ 	.byte	0x04, 0x17
        /*001a*/ 	.short	(.L_99 - .L_98)
.L_98:
        /*001c*/ 	.word	0x00000000
        /*0020*/ 	.short	0x0001
        /*0022*/ 	.short	0x0008
        /*0024*/ 	.byte	0x00, 0xf0, 0x11, 0x00


	//----- nvinfo : EIATTR_KPARAM_INFO
	.align		4
.L_99:
        /*0028*/ 	.byte	0x04, 0x17
        /*002a*/ 	.short	(.L_101 - .L_100)
.L_100:
        /*002c*/ 	.word	0x00000000
        /*0030*/ 	.short	0x0000
        /*0032*/ 	.short	0x0000
        /*0034*/ 	.byte	0x00, 0xf5, 0x21, 0x00


	//----- nvinfo : EIATTR_SPARSE_MMA_MASK
	.align		4
.L_101:
        /*0038*/ 	.byte	0x03, 0x50
        /*003a*/ 	.short	0x0000


	//----- nvinfo : EIATTR_MAXREG_COUNT
	.align		4
        /*003c*/ 	.byte	0x03, 0x1b
        /*003e*/ 	.short	0x00ff


	//----- nvinfo : EIATTR_MERCURY_ISA_VERSION
	.align		4
        /*0040*/ 	.byte	0x03, 0x5f
        /*0042*/ 	.short	0x0101


	//----- nvinfo : EIATTR_VRC_CTA_INIT_COUNT
	.align		4
        /*0044*/ 	.byte	0x02, 0x4a
	.zero		1
	.zero		1


	//----- nvinfo : EIATTR_EXIT_INSTR_OFFSETS
	.align		4
        /*0048*/ 	.byte	0x04, 0x1c
        /*004a*/ 	.short	(.L_103 - .L_102)


	//   ....[0]....
.L_102:
        /*004c*/ 	.word	0x00000070


	//   ....[1]....
        /*0050*/ 	.word	0x00000270


	//----- nvinfo : EIATTR_CRS_STACK_SIZE
	.align		4
.L_103:
        /*0054*/ 	.byte	0x04, 0x1e
        /*0056*/ 	.short	(.L_105 - .L_104)
.L_104:
        /*0058*/ 	.word	0x00000000


	//----- nvinfo : EIATTR_CBANK_PARAM_SIZE
	.align		4
.L_105:
        /*005c*/ 	.byte	0x03, 0x19
        /*005e*/ 	.short	0x0010


	//----- nvinfo : EIATTR_PARAM_CBANK
	.align		4
        /*0060*/ 	.byte	0x04, 0x0a
        /*0062*/ 	.short	(.L_107 - .L_106)
	.align		4
.L_106:
        /*0064*/ 	.word	index@(.nv.constant0._Z30finalPagerankArrayForIterationPfif)
        /*0068*/ 	.short	0x0380
        /*006a*/ 	.short	0x0010


	//----- nvinfo : EIATTR_SW_WAR
	.align		4
.L_107:
        /*006c*/ 	.byte	0x04, 0x36
        /*006e*/ 	.short	(.L_109 - .L_108)
.L_108:
        /*0070*/ 	.word	0x00000008
.L_109:


//--------------------- .nv.info._Z22addToNextPagerankArrayPfS_PiS0_S0_S_i --------------------------
	.section	.nv.info._Z22addToNextPagerankArrayPfS_PiS0_S0_S_i,"",@"SHT_CUDA_INFO"
	.sectionflags	@""
	.align	4


	//----- nvinfo : EIATTR_CUDA_API_VERSION
	.align		4
        /*0000*/ 	.byte	0x04, 0x37
        /*0002*/ 	.short	(.L_111 - .L_110)
.L_110:
        /*0004*/ 	.word	0x00000082


	//----- nvinfo : EIATTR_KPARAM_INFO
	.align		4
.L_111:
        /*0008*/ 	.byte	0x04, 0x17
        /*000a*/ 	.short	(.L_113 - .L_112)
.L_112:
        /*000c*/ 	.word	0x00000000
        /*0010*/ 	.short	0x0006
        /*0012*/ 	.short	0x0030
        /*0014*/ 	.byte	0x00, 0xf0, 0x11, 0x00


	//----- nvinfo : EIATTR_KPARAM_INFO
	.align		4
.L_113:
        /*0018*/ 	.byte	0x04, 0x17
        /*001a*/ 	.short	(.L_115 - .L_114)
.L_114:
        /*001c*/ 	.word	0x00000000
        /*0020*/ 	.short	0x0005
        /*0022*/ 	.short	0x0028
        /*0024*/ 	.byte	0x00, 0xf5, 0x21, 0x00


	//----- nvinfo : EIATTR_KPARAM_INFO
	.align		4
.L_115:
        /*0028*/ 	.byte	0x04, 0x17
        /*002a*/ 	.short	(.L_117 - .L_116)
.L_116:
        /*002c*/ 	.word	0x00000000
        /*0030*/ 	.short	0x0004
        /*0032*/ 	.short	0x0020
        /*0034*/ 	.byte	0x00, 0xf5, 0x21, 0x00


	//----- nvinfo : EIATTR_KPARAM_INFO
	.align		4
.L_117:
        /*0038*/ 	.byte	0x04, 0x17
        /*003a*/ 	.short	(.L_119 - .L_118)
.L_118:
        /*003c*/ 	.word	0x00000000
        /*0040*/ 	.short	0x0003
        /*0042*/ 	.short	0x0018
        /*0044*/ 	.byte	0x00, 0xf5, 0x21, 0x00


	//----- nvinfo : EIATTR_KPARAM_INFO
	.align		4
.L_119:
        /*0048*/ 	.byte	0x04, 0x17
        /*004a*/ 	.short	(.L_121 - .L_120)
.L_120:
        /*004c*/ 	.word	0x00000000
        /*0050*/ 	.short	0x0002
        /*0052*/ 	.short	0x0010
        /*0054*/ 	.byte	0x00, 0xf5, 0x21, 0x00


	//----- nvinfo : EIATTR_KPARAM_INFO
	.align		4
.L_121:
        /*0058*/ 	.byte	0x04, 0x17
        /*005a*/ 	.short	(.L_123 - .L_122)
.L_122:
        /*005c*/ 	.word	0x00000000
        /*0060*/ 	.short	0x0001
        /*0062*/ 	.short	0x0008
        /*0064*/ 	.byte	0x00, 0xf5, 0x21, 0x00


	//----- nvinfo : EIATTR_KPARAM_INFO
	.align		4
.L_123:
        /*0068*/ 	.byte	0x04, 0x17
        /*006a*/ 	.short	(.L_125 - .L_124)
.L_124:
        /*006c*/ 	.word	0x00000000
        /*0070*/ 	.short	0x0000
        /*0072*/ 	.short	0x0000
        /*0074*/ 	.byte	0x00, 0xf5, 0x21, 0x00


	//----- nvinfo : EIATTR_SPARSE_MMA_MASK
	.align		4
.L_125:
        /*0078*/ 	.byte	0x03, 0x50
        /*007a*/ 	.short	0x0000


	//----- nvinfo : EIATTR_MAXREG_COUNT
	.align		4
        /*007c*/ 	.byte	0x03, 0x1b
        /*007e*/ 	.short	0x00ff


	//----- nvinfo : EIATTR_MERCURY_ISA_VERSION
	.align		4
        /*0080*/ 	.byte	0x03, 0x5f
        /*0082*/ 	.short	0x0101


	//----- nvinfo : EIATTR_VRC_CTA_INIT_COUNT
	.align		4
        /*0084*/ 	.byte	0x02, 0x4a
	.zero		1
	.zero		1


	//----- nvinfo : EIATTR_EXIT_INSTR_OFFSETS
	.align		4
        /*0088*/ 	.byte	0x04, 0x1c
        /*008a*/ 	.short	(.L_127 - .L_126)


	//   ....[0]....
.L_126:
        /*008c*/ 	.word	0x00000070


	//   ....[1]....
        /*0090*/ 	.word	0x00001550


	//   ....[2]....
        /*0094*/ 	.word	0x00001f70


	//   ....[3]....
        /*0098*/ 	.word	0x000024b0


	//   ....[4]....
        /*009c*/ 	.word	0x00002710


	//   ....[5]....
        /*00a0*/ 	.word	0x000027c0


	//----- nvinfo : EIATTR_CRS_STACK_SIZE
	.align		4
.L_127:
        /*00a4*/ 	.byte	0x04, 0x1e
        /*00a6*/ 	.short	(.L_129 - .L_128)
.L_128:
        /*00a8*/ 	.word	0x00000000


	//----- nvinfo : EIATTR_CBANK_PARAM_SIZE
	.align		4
.L_129:
        /*00ac*/ 	.byte	0x03, 0x19
        /*00ae*/ 	.short	0x0034


	//----- nvinfo : EIATTR_PARAM_CBANK
	.align		4
        /*00b0*/ 	.byte	0x04, 0x0a
        /*00b2*/ 	.short	(.L_131 - .L_130)
	.align		4
.L_130:
        /*00b4*/ 	.word	index@(.nv.constant0._Z22addToNextPagerankArrayPfS_PiS0_S0_S_i)
        /*00b8*/ 	.short	0x0380
        /*00ba*/ 	.short	0x0034


	//----- nvinfo : EIATTR_SW_WAR
	.align		4
.L_131:
        /*00bc*/ 	.byte	0x04, 0x36
        /*00be*/ 	.short	(.L_133 - .L_132)
.L_132:
        /*00c0*/ 	.word	0x00000008
.L_133:


//--------------------- .nv.info._Z20setPagerankNextArrayPfi --------------------------
	.section	.nv.info._Z20setPagerankNextArrayPfi,"",@"SHT_CUDA_INFO"
	.sectionflags	@""
	.align	4


	//----- nvinfo : EIATTR_CUDA_API_VERSION
	.align		4
        /*0000*/ 	.byte	0x04, 0x37
        /*0002*/ 	.short	(.L_135 - .L_134)
.L_134:
        /*0004*/ 	.word	0x00000082


	//----- nvinfo : EIATTR_KPARAM_INFO
	.align		4
.L_135:
        /*0008*/ 	.byte	0x04, 0x17
        /*000a*/ 	.short	(.L_137 - .L_136)
.L_136:
        /*000c*/ 	.word	0x00000000
        /*0010*/ 	.short	0x0001
        /*0012*/ 	.short	0x0008
        /*0014*/ 	.byte	0x00, 0xf0, 0x11, 0x00


	//----- nvinfo : EIATTR_KPARAM_INFO
	.align		4
.L_137:
        /*0018*/ 	.byte	0x04, 0x17
        /*001a*/ 	.short	(.L_139 - .L_138)
.L_138:
        /*001c*/ 	.word	0x00000000
        /*0020*/ 	.short	0x0000
        /*0022*/ 	.short	0x0000
        /*0024*/ 	.byte	0x00, 0xf5, 0x21, 0x00


	//----- nvinfo : EIATTR_SPARSE_MMA_MASK
	.align		4
.L_139:
        /*0028*/ 	.byte	0x03, 0x50
        /*002a*/ 	.short	0x0000


	//----- nvinfo : EIATTR_MAXREG_COUNT
	.align		4
        /*002c*/ 	.byte	0x03, 0x1b
        /*002e*/ 	.short	0x00ff


	//----- nvinfo : EIATTR_MERCURY_ISA_VERSION
	.align		4
        /*0030*/ 	.byte	0x03, 0x5f
        /*0032*/ 	.short	0x0101


	//----- nvinfo : EIATTR_VRC_CTA_INIT_COUNT
	.align		4
        /*0034*/ 	.byte	0x02, 0x4a
	.zero		1
	.zero		1


	//----- nvinfo : EIATTR_EXIT_INSTR_OFFSETS
	.align		4
        /*0038*/ 	.byte	0x04, 0x1c
        /*003a*/ 	.short	(.L_141 - .L_140)


	//   ....[0]....
.L_140:
        /*003c*/ 	.word	0x00000070


	//   ....[1]....
        /*0040*/ 	.word	0x000000c0


	//----- nvinfo : EIATTR_CBANK_PARAM_SIZE
	.align		4
.L_141:
        /*0044*/ 	.byte	0x03, 0x19
        /*0046*/ 	.short	0x000c


	//----- nvinfo : EIATTR_PARAM_CBANK
	.align		4
        /*0048*/ 	.byte	0x04, 0x0a
        /*004a*/ 	.short	(.L_143 - .L_142)
	.align		4
.L_142:
        /*004c*/ 	.word	index@(.nv.constant0._Z20setPagerankNextArrayPfi)
        /*0050*/ 	.short	0x0380
        /*0052*/ 	.short	0x000c


	//----- nvinfo : EIATTR_SW_WAR
	.align		4
.L_143:
        /*0054*/ 	.byte	0x04, 0x36
        /*0056*/ 	.short	(.L_145 - .L_144)
.L_144:
        /*0058*/ 	.word	0x00000008
.L_145:


//--------------------- .nv.info._Z23initializePagerankArrayPfi --------------------------
	.section	.nv.info._Z23initializePagerankArrayPfi,"",@"SHT_CUDA_INFO"
	.sectionflags	@""
	.align	4


	//----- nvinfo : EIATTR_CUDA_API_VERSION
	.align		4
        /*0000*/ 	.byte	0x04, 0x37
        /*0002*/ 	.short	(.L_147 - .L_146)
.L_146:
        /*0004*/ 	.word	0x00000082


	//----- nvinfo : EIATTR_KPARAM_INFO
	.align		4
.L_147:
        /*0008*/ 	.byte	0x04, 0x17
        /*000a*/ 	.short	(.L_149 - .L_148)
.L_148:
        /*000c*/ 	.word	0x00000000
        /*0010*/ 	.short	0x0001
        /*0012*/ 	.short	0x0008
        /*0014*/ 	.byte	0x00, 0xf0, 0x11, 0x00


	//----- nvinfo : EIATTR_KPARAM_INFO
	.align		4
.L_149:
        /*0018*/ 	.byte	0x04, 0x17
        /*001a*/ 	.short	(.L_151 - .L_150)
.L_150:
        /*001c*/ 	.word	0x00000000
        /*0020*/ 	.short	0x0000
        /*0022*/ 	.short	0x0000
        /*0024*/ 	.byte	0x00, 0xf5, 0x21, 0x00


	//----- nvinfo : EIATTR_SPARSE_MMA_MASK
	.align		4
.L_151:
        /*0028*/ 	.byte	0x03, 0x50
        /*002a*/ 	.short	0x0000


	//----- nvinfo : EIATTR_MAXREG_COUNT
	.align		4
        /*002c*/ 	.byte	0x03, 0x1b
        /*002e*/ 	.short	0x00ff


	//----- nvinfo : EIATTR_MERCURY_ISA_VERSION
	.align		4
        /*0030*/ 	.byte	0x03, 0x5f
        /*0032*/ 	.short	0x0101


	//----- nvinfo : EIATTR_VRC_CTA_INIT_COUNT
	.align		4
        /*0034*/ 	.byte	0x02, 0x4a
	.zero		1
	.zero		1


	//----- nvinfo : EIATTR_EXIT_INSTR_OFFSETS
	.align		4
        /*0038*/ 	.byte	0x04, 0x1c
        /*003a*/ 	.short	(.L_153 - .L_152)


	//   ....[0]....
.L_152:
        /*003c*/ 	.word	0x00000070


	//   ....[1]....
        /*0040*/ 	.word	0x00000190


	//----- nvinfo : EIATTR_CRS_STACK_SIZE
	.align		4
.L_153:
        /*0044*/ 	.byte	0x04, 0x1e
        /*0046*/ 	.short	(.L_155 - .L_154)
.L_154:
        /*0048*/ 	.word	0x00000000


	//----- nvinfo : EIATTR_CBANK_PARAM_SIZE
	.align		4
.L_155:
        /*004c*/ 	.byte	0x03, 0x19
        /*004e*/ 	.short	0x000c


	//----- nvinfo : EIATTR_PARAM_CBANK
	.align		4
        /*0050*/ 	.byte	0x04, 0x0a
        /*0052*/ 	.short	(.L_157 - .L_156)
	.align		4
.L_156:
        /*0054*/ 	.word	index@(.nv.constant0._Z23initializePagerankArrayPfi)
        /*0058*/ 	.short	0x0380
        /*005a*/ 	.short	0x000c


	//----- nvinfo : EIATTR_SW_WAR
	.align		4
.L_157:
        /*005c*/ 	.byte	0x04, 0x36
        /*005e*/ 	.short	(.L_159 - .L_158)
.L_158:
        /*0060*/ 	.word	0x00000008
.L_159:


//--------------------- .nv.callgraph             --------------------------
	.section	.nv.callgraph,"",@"SHT_CUDA_CALLGRAPH"
	.align	4
	.sectionentsize	8
	.align		4
        /*0000*/ 	.word	0x00000000
	.align		4
        /*0004*/ 	.word	0xffffffff
	.align		4
        /*0008*/ 	.word	0x00000000
	.align		4
        /*000c*/ 	.word	0xfffffffe
	.align		4
        /*0010*/ 	.word	0x00000000
	.align		4
        /*0014*/ 	.word	0xfffffffd
	.align		4
        /*0018*/ 	.word	0x00000000
	.align		4
        /*001c*/ 	.word	0xfffffffc


//--------------------- .text._Z14getConvergencePfS_ --------------------------
	.section	.text._Z14getConvergencePfS_,"ax",@progbits
	.align	128
        .global         _Z14getConvergencePfS_
        .type           _Z14getConvergencePfS_,@function
        .size           _Z14getConvergencePfS_,(.L_x_87 - _Z14getConvergencePfS_)
        .other          _Z14getConvergencePfS_,@"STO_CUDA_ENTRY STV_DEFAULT"
_Z14getConvergencePfS_:
.text._Z14getConvergencePfS_:
[----:B------:R-:W-:Y:S01]  /*0000*/  LDC R1, c[0x0][0x37c] ;  /* 0x0000df00ff017b82 */ /* 0x000fe20000000800 */
[----:B------:R-:W0:Y:S07]  /*0010*/  S2R R9, SR_TID.X ;  /* 0x0000000000097919 */ /* 0x000e2e0000002100 */
[----:B------:R-:W1:Y:S01]  /*0020*/  LDC.64 R6, c[0x0][0x380] ;  /* 0x0000e000ff067b82 */ /* 0x000e620000000a00 */
[----:B------:R-:W2:Y:S01]  /*0030*/  LDCU.64 UR4, c[0x0][0x358] ;  /* 0x00006b00ff0477ac */ /* 0x000ea20008000a00 */
[----:B------:R-:W-:Y:S06]  /*0040*/  BSSY.RECONVERGENT B0, `(.L_x_0) ;  /* 0x000000e000007945 */ /* 0x000fec0003800200 */
[----:B------:R-:W3:Y:S01]  /*0050*/  LDC.64 R2, c[0x0][0x380] ;  /* 0x0000e000ff027b82 */ /* 0x000ee20000000a00 */
[C---:B0-----:R-:W-:Y:S01]  /*0060*/  LOP3.LUT R0, R9.reuse, 0x1, RZ, 0xc0, !PT ;  /* 0x0000000109007812 */ /* 0x041fe200078ec0ff */
[----:B------:R-:W-:-:S02]  /*0070*/  VIADD R8, R9, 0x1 ;  /* 0x0000000109087836 */ /* 0x000fc40000000000 */
[----:B-1----:R-:W-:Y:S01]  /*0080*/  IMAD.WIDE.U32 R4, R9, 0x4, R6 ;  /* 0x0000000409047825 */ /* 0x002fe200078e0006 */
[----:B------:R-:W-:Y:S02]  /*0090*/  ISETP.NE.U32.AND P0, PT, R0, 0x1, PT ;  /* 0x000000010000780c */ /* 0x000fe40003f05070 */
[----:B------:R-:W-:-:S11]  /*00a0*/  LOP3.LUT P6, RZ, R8, 0x3, RZ, 0xc0, !PT ;  /* 0x0000000308ff7812 */ /* 0x000fd600078cc0ff */
[----:B--23--:R-:W-:Y:S05]  /*00b0*/  @P0 BRA `(.L_x_1) ;  /* 0x0000000000180947 */ /* 0x00cfea0003800000 */
[----:B------:R-:W-:-:S05]  /*00c0*/  IADD3 R9, PT, PT, R9, -0x1, RZ ;  /* 0xffffffff09097810 */ /* 0x000fca0007ffe0ff */
[----:B------:R-:W-:Y:S02]  /*00d0*/  IMAD.WIDE.U32 R6, R9, 0x4, R6 ;  /* 0x0000000409067825 */ /* 0x000fe400078e0006 */
[----:B------:R-:W2:Y:S04]  /*00e0*/  LDG.E R9, desc[UR4][R4.64] ;  /* 0x0000000404097981 */ /* 0x000ea8000c1e1900 */
[----:B------:R-:W2:Y:S02]  /*00f0*/  LDG.E R6, desc[UR4][R6.64] ;  /* 0x0000000406067981 */ /* 0x000ea4000c1e1900 */
[----:B--2---:R-:W-:-:S05]  /*0100*/  FADD R9, R6, R9 ;  /* 0x0000000906097221 */ /* 0x004fca0000000000 */
[----:B------:R0:W-:Y:S02]  /*0110*/  STG.E desc[UR4][R4.64], R9 ;  /* 0x0000000904007986 */ /* 0x0001e4000c101904 */
.L_x_1:
[----:B------:R-:W-:Y:S05]  /*0120*/  BSYNC.RECONVERGENT B0 ;  /* 0x0000000000007941 */ /* 0x000fea0003800200 */
.L_x_0:
[----:B------:R-:W-:Y:S01]  /*0130*/  BAR.SYNC.DEFER_BLOCKING 0x0 ;  /* 0x0000000000007b1d */ /* 0x000fe20000010000 */
[C---:B------:R-:W-:Y:S02]  /*0140*/  LOP3.LUT P3, RZ, R8.reuse, 0xf, RZ, 0xc0, !PT ;  /* 0x0000000f08ff7812 */ /* 0x040fe4000786c0ff */
[C---:B------:R-:W-:Y:S02]  /*0150*/  LOP3.LUT P0, RZ, R8.reuse, 0x7, RZ, 0xc0, !PT ;  /* 0x0000000708ff7812 */ /* 0x040fe4000780c0ff */
[----:B------:R-:W-:Y:S01]  /*0160*/  P2R R0, PR, RZ, 0x8 ;  /* 0x00000008ff007803 */ /* 0x000fe20000000000 */
[----:B------:R-:W-:Y:S01]  /*0170*/  BSSY.RECONVERGENT B0, `(.L_x_2) ;  /* 0x000000b000007945 */ /* 0x000fe20003800200 */
[C---:B------:R-:W-:Y:S02]  /*0180*/  LOP3.LUT P1, RZ, R8.reuse, 0x1f, RZ, 0xc0, !PT ;  /* 0x0000001f08ff7812 */ /* 0x040fe4000782c0ff */
[C---:B------:R-:W-:Y:S02]  /*0190*/  LOP3.LUT P2, RZ, R8.reuse, 0x3f, RZ, 0xc0, !PT ;  /* 0x0000003f08ff7812 */ /* 0x040fe4000784c0ff */
[----:B------:R-:W-:-:S02]  /*01a0*/  LOP3.LUT P3, RZ, R8, 0x7f, RZ, 0xc0, !PT ;  /* 0x0000007f08ff7812 */ /* 0x000fc4000786c0ff */
[C---:B------:R-:W-:Y:S02]  /*01b0*/  LOP3.LUT P4, RZ, R8.reuse, 0xff, RZ, 0xc0, !PT ;  /* 0x000000ff08ff7812 */ /* 0x040fe4000788c0ff */
[----:B------:R-:W-:Y:S01]  /*01c0*/  LOP3.LUT P5, RZ, R8, 0x1ff, RZ, 0xc0, !PT ;  /* 0x000001ff08ff7812 */ /* 0x000fe200078ac0ff */
[----:B------:R-:W-:-:S12]  /*01d0*/  @P6 BRA `(.L_x_3) ;  /* 0x0000000000106947 */ /* 0x000fd80003800000 */
[----:B------:R-:W2:Y:S04]  /*01e0*/  LDG.E R0, desc[UR4][R4.64+-0x8] ;  /* 0xfffff80404007981 */ /* 0x000ea8000c1e1900 */
[----:B------:R-:W2:Y:S02]  /*01f0*/  LDG.E R7, desc[UR4][R4.64] ;  /* 0x0000000404077981 */ /* 0x000ea4000c1e1900 */
[----:B--2---:R-:W-:-:S05]  /*0200*/  FADD R7, R0, R7 ;  /* 0x0000000700077221 */ /* 0x004fca0000000000 */
[----:B------:R1:W-:Y:S02]  /*0210*/  STG.E desc[UR4][R4.64], R7 ;  /* 0x0000000704007986 */ /* 0x0003e4000c101904 */
.L_x_3:
[----:B------:R-:W-:Y:S05]  /*0220*/  BSYNC.RECONVERGENT B0 ;  /* 0x0000000000007941 */ /* 0x000fea0003800200 */
.L_x_2:
[----:B------:R-:W-:Y:S01]  /*0230*/  BAR.SYNC.DEFER_BLOCKING 0x0 ;  /* 0x0000000000007b1d */ /* 0x000fe20000010000 */
[----:B------:R-:W-:-:S05]  /*0240*/  LOP3.LUT P6, RZ, R8, 0x3ff, RZ, 0xc0, !PT ;  /* 0x000003ff08ff7812 */ /* 0x000fca00078cc0ff */
[----:B------:R-:W-:Y:S04]  /*0250*/  BSSY.RECONVERGENT B0, `(.L_x_4) ;  /* 0x0000006000007945 */ /* 0x000fe80003800200 */
[----:B------:R-:W-:Y:S05]  /*0260*/  @P0 BRA `(.L_x_5) ;  /* 0x0000000000100947 */ /* 0x000fea0003800000 */
[----:B------:R-:W2:Y:S04]  /*0270*/  LDG.E R0, desc[UR4][R4.64+-0x10] ;  /* 0xfffff00404007981 */ /* 0x000ea8000c1e1900 */
[----:B-1----:R-:W2:Y:S02]  /*0280*/  LDG.E R7, desc[UR4][R4.64] ;  /* 0x0000000404077981 */ /* 0x002ea4000c1e1900 */
[----:B--2---:R-:W-:-:S05]  /*0290*/  FADD R7, R0, R7 ;  /* 0x0000000700077221 */ /* 0x004fca0000000000 */
[----:B------:R2:W-:Y:S02]  /*02a0*/  STG.E desc[UR4][R4.64], R7 ;  /* 0x0000000704007986 */ /* 0x0005e4000c101904 */
.L_x_5:
[----:B------:R-:W-:Y:S05]  /*02b0*/  BSYNC.RECONVERGENT B0 ;  /* 0x0000000000007941 */ /* 0x000fea0003800200 */
.L_x_4:
[----:B------:R-:W-:Y:S01]  /*02c0*/  BAR.SYNC.DEFER_BLOCKING 0x0 ;  /* 0x0000000000007b1d */ /* 0x000fe20000010000 */
[----:B------:R-:W-:-:S05]  /*02d0*/  LOP3.LUT P0, RZ, R8, 0xf, RZ, 0xc0, !PT ;  /* 0x0000000f08ff7812 */ /* 0x000fca000780c0ff */
[----:B------:R-:W-:Y:S08]  /*02e0*/  BSSY.RECONVERGENT B0, `(.L_x_6) ;  /* 0x0000006000007945 */ /* 0x000ff00003800200 */
[----:B------:R-:W-:Y:S05]  /*02f0*/  @P0 BRA `(.L_x_7) ;  /* 0x0000000000100947 */ /* 0x000fea0003800000 */
[----:B------:R-:W3:Y:S04]  /*0300*/  LDG.E R0, desc[UR4][R4.64+-0x20] ;  /* 0xffffe00404007981 */ /* 0x000ee8000c1e1900 */
[----:B-12---:R-:W3:Y:S02]  /*0310*/  LDG.E R7, desc[UR4][R4.64] ;  /* 0x0000000404077981 */ /* 0x006ee4000c1e1900 */
[----:B---3--:R-:W-:-:S05]  /*0320*/  FADD R7, R0, R7 ;  /* 0x0000000700077221 */ /* 0x008fca0000000000 */
[----:B------:R3:W-:Y:S02]  /*0330*/  STG.E desc[UR4][R4.64], R7 ;  /* 0x0000000704007986 */ /* 0x0007e4000c101904 */
.L_x_7:
[----:B------:R-:W-:Y:S05]  /*0340*/  BSYNC.RECONVERGENT B0 ;  /* 0x0000000000007941 */ /* 0x000fea0003800200 */
.L_x_6:
[----:B------:R-:W-:Y:S06]  /*0350*/  BAR.SYNC.DEFER_BLOCKING 0x0 ;  /* 0x0000000000007b1d */ /* 0x000fec0000010000 */
[----:B------:R-:W-:Y:S04]  /*0360*/  BSSY.RECONVERGENT B0, `(.L_x_8) ;  /* 0x0000006000007945 */ /* 0x000fe80003800200 */
[----:B------:R-:W-:Y:S05]  /*0370*/  @P1 BRA `(.L_x_9) ;  /* 0x0000000000101947 */ /* 0x000fea0003800000 */
[----:B------:R-:W4:Y:S04]  /*0380*/  LDG.E R0, desc[UR4][R4.64+-0x40] ;  /* 0xffffc00404007981 */ /* 0x000f28000c1e1900 */
[----:B-123--:R-:W4:Y:S02]  /*0390*/  LDG.E R7, desc[UR4][R4.64] ;  /* 0x0000000404077981 */ /* 0x00ef24000c1e1900 */
[----:B----4-:R-:W-:-:S05]  /*03a0*/  FADD R7, R0, R7 ;  /* 0x0000000700077221 */ /* 0x010fca0000000000 */
[----:B------:R4:W-:Y:S02]  /*03b0*/  STG.E desc[UR4][R4.64], R7 ;  /* 0x0000000704007986 */ /* 0x0009e4000c101904 */
.L_x_9:
[----:B------:R-:W-:Y:S05]  /*03c0*/  BSYNC.RECONVERGENT B0 ;  /* 0x0000000000007941 */ /* 0x000fea0003800200 */
.L_x_8:
[----:B------:R-:W-:Y:S06]  /*03d0*/  BAR.SYNC.DEFER_BLOCKING 0x0 ;  /* 0x0000000000007b1d */ /* 0x000fec0000010000 */
[----:B------:R-:W-:Y:S04]  /*03e0*/  BSSY.RECONVERGENT B0, `(.L_x_10) ;  /* 0x0000006000007945 */ /* 0x000fe80003800200 */
[----:B------:R-:W-:Y:S05]  /*03f0*/  @P2 BRA `(.L_x_11) ;  /* 0x0000000000102947 */ /* 0x000fea0003800000 */
[----:B------:R-:W5:Y:S04]  /*0400*/  LDG.E R0, desc[UR4][R4.64+-0x80] ;  /* 0xffff800404007981 */ /* 0x000f68000c1e1900 */
[----:B-1234-:R-:W5:Y:S02]  /*0410*/  LDG.E R7, desc[UR4][R4.64] ;  /* 0x0000000404077981 */ /* 0x01ef64000c1e1900 */
[----:B-----5:R-:W-:-:S05]  /*0420*/  FADD R7, R0, R7 ;  /* 0x0000000700077221 */ /* 0x020fca0000000000 */
[----:B------:R1:W-:Y:S02]  /*0430*/  STG.E desc[UR4][R4.64], R7 ;  /* 0x0000000704007986 */ /* 0x0003e4000c101904 */
.L_x_11:
[----:B------:R-:W-:Y:S05]  /*0440*/  BSYNC.RECONVERGENT B0 ;  /* 0x0000000000007941 */ /* 0x000fea0003800200 */
.L_x_10:
[----:B------:R-:W-:Y:S06]  /*0450*/  BAR.SYNC.DEFER_BLOCKING 0x0 ;  /* 0x0000000000007b1d */ /* 0x000fec0000010000 */
[----:B------:R-:W-:Y:S04]  /*0460*/  BSSY.RECONVERGENT B0, `(.L_x_12) ;  /* 0x0000006000007945 */ /* 0x000fe80003800200 */
[----:B------:R-:W-:Y:S05]  /*0470*/  @P3 BRA `(.L_x_13) ;  /* 0x0000000000103947 */ /* 0x000fea0003800000 */
[----:B------:R-:W5:Y:S04]  /*0480*/  LDG.E R0, desc[UR4][R4.64+-0x100] ;  /* 0xffff000404007981 */ /* 0x000f68000c1e1900 */
[----:B-1234-:R-:W5:Y:S02]  /*0490*/  LDG.E R7, desc[UR4][R4.64] ;  /* 0x0000000404077981 */ /* 0x01ef64000c1e1900 */
[----:B-----5:R-:W-:-:S05]  /*04a0*/  FADD R7, R0, R7 ;  /* 0x0000000700077221 */ /* 0x020fca0000000000 */
[----:B------:R1:W-:Y:S02]  /*04b0*/  STG.E desc[UR4][R4.64], R7 ;  /* 0x0000000704007986 */ /* 0x0003e4000c101904 */
.L_x_13:
[----:B------:R-:W-:Y:S05]  /*04c0*/  BSYNC.RECONVERGENT B0 ;  /* 0x0000000000007941 */ /* 0x000fea0003800200 */
.L_x_12:
[----:B------:R-:W-:Y:S06]  /*04d0*/  BAR.SYNC.DEFER_BLOCKING 0x0 ;  /* 0x0000000000007b1d */ /* 0x000fec0000010000 */
[----:B------:R-:W-:Y:S04]  /*04e0*/  BSSY.RECONVERGENT B0, `(.L_x_14) ;  /* 0x0000006000007945 */ /* 0x000fe80003800200 */
[----:B------:R-:W-:Y:S05]  /*04f0*/  @P4 BRA `(.L_x_15) ;  /* 0x0000000000104947 */ /* 0x000fea0003800000 */
[----:B------:R-:W5:Y:S04]  /*0500*/  LDG.E R0, desc[UR4][R4.64+-0x200] ;  /* 0xfffe000404007981 */ /* 0x000f68000c1e1900 */
[----:B-1234-:R-:W5:Y:S02]  /*0510*/  LDG.E R7, desc[UR4][R4.64] ;  /* 0x0000000404077981 */ /* 0x01ef64000c1e1900 */
[----:B-----5:R-:W-:-:S05]  /*0520*/  FADD R7, R0, R7 ;  /* 0x0000000700077221 */ /* 0x020fca0000000000 */
[----:B------:R1:W-:Y:S02]  /*0530*/  STG.E desc[UR4][R4.64], R7 ;  /* 0x0000000704007986 */ /* 0x0003e4000c101904 */
.L_x_15:
[----:B------:R-:W-:Y:S05]  /*0540*/  BSYNC.RECONVERGENT B0 ;  /* 0x0000000000007941 */ /* 0x000fea0003800200 */
.L_x_14:
[----:B------:R-:W-:Y:S06]  /*0550*/  BAR.SYNC.DEFER_BLOCKING 0x0 ;  /* 0x0000000000007b1d */ /* 0x000fec0000010000 */
[----:B------:R-:W-:Y:S04]  /*0560*/  BSSY.RECONVERGENT B0, `(.L_x_16) ;  /* 0x0000006000007945 */ /* 0x000fe80003800200 */
[----:B------:R-:W-:Y:S05]  /*0570*/  @P5 BRA `(.L_x_17) ;  /* 0x0000000000105947 */ /* 0x000fea0003800000 */
[----:B------:R-:W5:Y:S04]  /*0580*/  LDG.E R0, desc[UR4][R4.64+-0x400] ;  /* 0xfffc000404007981 */ /* 0x000f68000c1e1900 */
[----:B-1234-:R-:W5:Y:S02]  /*0590*/  LDG.E R7, desc[UR4][R4.64] ;  /* 0x0000000404077981 */ /* 0x01ef64000c1e1900 */
[----:B-----5:R-:W-:-:S05]  /*05a0*/  FADD R7, R0, R7 ;  /* 0x0000000700077221 */ /* 0x020fca0000000000 */
[----:B------:R1:W-:Y:S02]  /*05b0*/  STG.E desc[UR4][R4.64], R7 ;  /* 0x0000000704007986 */ /* 0x0003e4000c101904 */
.L_x_17:
[----:B------:R-:W-:Y:S05]  /*05c0*/  BSYNC.RECONVERGENT B0 ;  /* 0x0000000000007941 */ /* 0x000fea0003800200 */
.L_x_16:
[----:B------:R-:W-:Y:S06]  /*05d0*/  BAR.SYNC.DEFER_BLOCKING 0x0 ;  /* 0x0000000000007b1d */ /* 0x000fec0000010000 */
[----:B------:R-:W-:Y:S04]  /*05e0*/  BSSY.RECONVERGENT B0, `(.L_x_18) ;  /* 0x0000006000007945 */ /* 0x000fe80003800200 */
[----:B------:R-:W-:Y:S05]  /*05f0*/  @P6 BRA `(.L_x_19) ;  /* 0x0000000000106947 */ /* 0x000fea0003800000 */
[----:B------:R-:W5:Y:S04]  /*0600*/  LDG.E R0, desc[UR4][R4.64+-0x800] ;  /* 0xfff8000404007981 */ /* 0x000f68000c1e1900 */
[----:B-1234-:R-:W5:Y:S02]  /*0610*/  LDG.E R7, desc[UR4][R4.64] ;  /* 0x0000000404077981 */ /* 0x01ef64000c1e1900 */
[----:B-----5:R-:W-:-:S05]  /*0620*/  FADD R7, R0, R7 ;  /* 0x0000000700077221 */ /* 0x020fca0000000000 */
[----:B------:R1:W-:Y:S02]  /*0630*/  STG.E desc[UR4][R4.64], R7 ;  /* 0x0000000704007986 */ /* 0x0003e4000c101904 */
.L_x_19:
[----:B------:R-:W-:Y:S05]  /*0640*/  BSYNC.RECONVERGENT B0 ;  /* 0x0000000000007941 */ /* 0x000fea0003800200 */
.L_x_18:
[----:B------:R-:W-:Y:S06]  /*0650*/  BAR.SYNC.DEFER_BLOCKING 0x0 ;  /* 0x0000000000007b1d */ /* 0x000fec0000010000 */
[----:B------:R-:W5:Y:S02]  /*0660*/  LDG.E R3, desc[UR4][R2.64+0xffc] ;  /* 0x000ffc0402037981 */ /* 0x000f64000c1e1900 */
[----:B01234-:R-:W5:Y:S02]  /*0670*/  LDC.64 R4, c[0x0][0x388] ;  /* 0x0000e200ff047b82 */ /* 0x01ff640000000a00 */
[----:B-----5:R-:W-:Y:S01]  /*0680*/  STG.E desc[UR4][R4.64], R3 ;  /* 0x0000000304007986 */ /* 0x020fe2000c101904 */
[----:B------:R-:W-:Y:S05]  /*0690*/  EXIT ;  /* 0x000000000000794d */ /* 0x000fea0003800000 */
.L_x_20:
[----:B------:R-:W-:-:S00]  /*06a0*/  BRA `(.L_x_20) ;  /* 0xfffffffc00fc7947 */ /* 0x000fc0000383ffff */
[----:B------:R-:W-:-:S00]  /*06b0*/  NOP ;  /* 0x0000000000007918 */ /* 0x000fc00000000000 */
        /* <DEDUP_REMOVED lines=12> */
.L_x_87:


//--------------------- .text._Z11convergencePfS_S_i --------------------------
	.section	.text._Z11convergencePfS_S_i,"ax",@progbits
	.align	128
        .global         _Z11convergencePfS_S_i
        .type           _Z11convergencePfS_S_i,@function
        .size           _Z11convergencePfS_S_i,(.L_x_88 - _Z11convergencePfS_S_i)
        .other          _Z11convergencePfS_S_i,@"STO_CUDA_ENTRY STV_DEFAULT"
_Z11convergencePfS_S_i:
.text._Z11convergencePfS_S_i:
[----:B------:R-:W-:Y:S01]  /*0000*/  LDC R1, c[0x0][0x37c] ;  /* 0x0000df00ff017b82 */ /* 0x000fe20000000800 */
[----:B------:R-:W0:Y:S01]  /*0010*/  S2R R0, SR_CTAID.X ;  /* 0x0000000000007919 */ /* 0x000e220000002500 */
[----:B------:R-:W0:Y:S06]  /*0020*/  LDCU UR4, c[0x0][0x360] ;  /* 0x00006c00ff0477ac */ /* 0x000e2c0008000800 */
[----:B------:R-:W1:Y:S01]  /*0030*/  S2UR UR5, SR_CgaCtaId ;  /* 0x00000000000579c3 */ /* 0x000e620000008800 */
[----:B------:R-:W-:Y:S01]  /*0040*/  BSSY.RECONVERGENT B0, `(.L_x_21) ;  /* 0x0000026000007945 */ /* 0x000fe20003800200 */
[----:B------:R-:W0:Y:S01]  /*0050*/  S2R R3, SR_TID.X ;  /* 0x0000000000037919 */ /* 0x000e220000002100 */
[----:B------:R-:W2:Y:S01]  /*0060*/  LDCU.64 UR6, c[0x0][0x358] ;  /* 0x00006b00ff0677ac */ /* 0x000ea20008000a00 */
[----:B------:R-:W3:Y:S01]  /*0070*/  LDCU UR8, c[0x0][0x398] ;  /* 0x00007300ff0877ac */ /* 0x000ee20008000800 */
[----:B0-----:R-:W-:Y:S01]  /*0080*/  IMAD R13, R0, UR4, R3 ;  /* 0x00000004000d7c24 */ /* 0x001fe2000f8e0203 */
[----:B------:R-:W-:-:S02]  /*0090*/  UMOV UR4, 0x400 ;  /* 0x0000040000047882 */ /* 0x000fc40000000000 */
[----:B-1----:R-:W-:Y:S02]  /*00a0*/  ULEA UR4, UR5, UR4, 0x18 ;  /* 0x0000000405047291 */ /* 0x002fe4000f8ec0ff */
[----:B------:R-:W-:-:S04]  /*00b0*/  ISETP.GT.AND P0, PT, R13, 0x3ff, PT ;  /* 0x000003ff0d00780c */ /* 0x000fc80003f04270 */
[----:B------:R-:W-:-:S09]  /*00c0*/  LEA R2, R3, UR4, 0x2 ;  /* 0x0000000403027c11 */ /* 0x000fd2000f8e10ff */
[----:B------:R-:W0:Y:S02]  /*00d0*/  @!P0 LDC.64 R4, c[0x0][0x390] ;  /* 0x0000e400ff048b82 */ /* 0x000e240000000a00 */
[----:B0-----:R-:W-:-:S05]  /*00e0*/  @!P0 IMAD.WIDE R4, R13, 0x4, R4 ;  /* 0x000000040d048825 */ /* 0x001fca00078e0204 */
[----:B--2---:R0:W-:Y:S01]  /*00f0*/  @!P0 STG.E desc[UR6][R4.64], RZ ;  /* 0x000000ff04008986 */ /* 0x0041e2000c101906 */
[----:B---3--:R-:W-:-:S13]  /*0100*/  ISETP.GE.AND P0, PT, R13, UR8, PT ;  /* 0x000000080d007c0c */ /* 0x008fda000bf06270 */
[----:B0-----:R-:W-:Y:S05]  /*0110*/  @P0 BRA `(.L_x_22) ;  /* 0x00000000005c0947 */ /* 0x001fea0003800000 */
[----:B------:R-:W0:Y:S08]  /*0120*/  LDC R8, c[0x0][0x370] ;  /* 0x0000dc00ff087b82 */ /* 0x000e300000000800 */
[----:B------:R-:W1:Y:S08]  /*0130*/  LDC.64 R4, c[0x0][0x388] ;  /* 0x0000e200ff047b82 */ /* 0x000e700000000a00 */
[----:B------:R-:W2:Y:S01]  /*0140*/  LDC.64 R6, c[0x0][0x380] ;  /* 0x0000e000ff067b82 */ /* 0x000ea20000000a00 */
[----:B0-----:R-:W-:-:S04]  /*0150*/  LEA R11, R8, R13, 0xa ;  /* 0x0000000d080b7211 */ /* 0x001fc800078e50ff */
[----:B------:R-:W-:-:S13]  /*0160*/  ISETP.GE.U32.AND P0, PT, R11, UR8, PT ;  /* 0x000000080b007c0c */ /* 0x000fda000bf06070 */
[----:B-1----:R-:W-:-:S04]  /*0170*/  @!P0 IMAD.WIDE.U32 R8, R11, 0x4, R4 ;  /* 0x000000040b088825 */ /* 0x002fc800078e0004 */
[----:B--2---:R-:W-:Y:S02]  /*0180*/  @!P0 IMAD.WIDE.U32 R10, R11, 0x4, R6 ;  /* 0x000000040b0a8825 */ /* 0x004fe400078e0006 */
[----:B------:R-:W2:Y:S02]  /*0190*/  @!P0 LDG.E R8, desc[UR6][R8.64] ;  /* 0x0000000608088981 */ /* 0x000ea4000c1e1900 */
[C---:B------:R-:W-:Y:S02]  /*01a0*/  IMAD.WIDE R4, R13.reuse, 0x4, R4 ;  /* 0x000000040d047825 */ /* 0x040fe400078e0204 */
[----:B------:R-:W2:Y:S02]  /*01b0*/  @!P0 LDG.E R11, desc[UR6][R10.64] ;  /* 0x000000060a0b8981 */ /* 0x000ea4000c1e1900 */
[----:B------:R-:W-:Y:S02]  /*01c0*/  IMAD.WIDE R6, R13, 0x4, R6 ;  /* 0x000000040d067825 */ /* 0x000fe400078e0206 */
[----:B------:R-:W3:Y:S04]  /*01d0*/  LDG.E R4, desc[UR6][R4.64] ;  /* 0x0000000604047981 */ /* 0x000ee8000c1e1900 */
[----:B------:R-:W3:Y:S01]  /*01e0*/  LDG.E R7, desc[UR6][R6.64] ;  /* 0x0000000606077981 */ /* 0x000ee2000c1e1900 */
[----:B------:R-:W-:-:S02]  /*01f0*/  HFMA2 R13, -RZ, RZ, 0, 0 ;  /* 0x00000000ff0d7431 */ /* 0x000fc400000001ff */
[----:B--2---:R-:W-:-:S05]  /*0200*/  @!P0 FADD R13, R8, -R11 ;  /* 0x8000000b080d8221 */ /* 0x004fca0000000000 */
[C---:B------:R-:W-:Y:S01]  /*0210*/  FSETP.GEU.AND P1, PT, R13.reuse, RZ, PT ;  /* 0x000000ff0d00720b */ /* 0x040fe20003f2e000 */
[C---:B---3--:R-:W-:Y:S01]  /*0220*/  FADD R12, R4.reuse, -R7 ;  /* 0x80000007040c7221 */ /* 0x048fe20000000000 */
[----:B------:R-:W-:Y:S02]  /*0230*/  FSETP.GEU.AND P0, PT, R4, R7, PT ;  /* 0x000000070400720b */ /* 0x000fe40003f0e000 */
[----:B------:R-:W-:Y:S02]  /*0240*/  FSEL R13, -R13, R13, !P1 ;  /* 0x0000000d0d0d7208 */ /* 0x000fe40004800100 */
[----:B------:R-:W-:-:S05]  /*0250*/  FSEL R12, -R12, R12, !P0 ;  /* 0x0000000c0c0c7208 */ /* 0x000fca0004000100 */
[----:B------:R-:W-:-:S05]  /*0260*/  FADD R13, R12, R13 ;  /* 0x0000000d0c0d7221 */ /* 0x000fca0000000000 */
[----:B------:R1:W-:Y:S01]  /*0270*/  STS [R2], R13 ;  /* 0x0000000d02007388 */ /* 0x0003e20000000800 */
[----:B------:R-:W-:Y:S05]  /*0280*/  BRA `(.L_x_23) ;  /* 0x0000000000047947 */ /* 0x000fea0003800000 */
.L_x_22:
[----:B------:R0:W-:Y:S02]  /*0290*/  STS [R2], RZ ;  /* 0x000000ff02007388 */ /* 0x0001e40000000800 */
.L_x_23:
[----:B------:R-:W-:Y:S05]  /*02a0*/  BSYNC.RECONVERGENT B0 ;  /* 0x0000000000007941 */ /* 0x000fea0003800200 */
.L_x_21:
[----:B------:R-:W-:Y:S01]  /*02b0*/  BAR.SYNC.DEFER_BLOCKING 0x0 ;  /* 0x0000000000007b1d */ /* 0x000fe20000010000 */
[C---:B------:R-:W-:Y:S02]  /*02c0*/  LOP3.LUT R4, R3.reuse, 0x1, RZ, 0xc0, !PT ;  /* 0x0000000103047812 */ /* 0x040fe400078ec0ff */
[----:B------:R-:W-:Y:S02]  /*02d0*/  IADD3 R3, PT, PT, R3, 0x1, RZ ;  /* 0x0000000103037810 */ /* 0x000fe40007ffe0ff */
[----:B------:R-:W-:Y:S02]  /*02e0*/  ISETP.NE.U32.AND P1, PT, R4, 0x1, PT ;  /* 0x000000010400780c */ /* 0x000fe40003f25070 */
[----:B------:R-:W-:-:S11]  /*02f0*/  LOP3.LUT P0, RZ, R3, 0x3, RZ, 0xc0, !PT ;  /* 0x0000000303ff7812 */ /* 0x000fd6000780c0ff */
[----:B------:R-:W-:Y:S04]  /*0300*/  @!P1 LDS R4, [R2+-0x4] ;  /* 0xfffffc0002049984 */ /* 0x000fe80000000800 */
[----:B------:R-:W2:Y:S02]  /*0310*/  @!P1 LDS R5, [R2] ;  /* 0x0000000002059984 */ /* 0x000ea40000000800 */
[----:B--2---:R-:W-:-:S05]  /*0320*/  @!P1 FADD R5, R4, R5 ;  /* 0x0000000504059221 */ /* 0x004fca0000000000 */
[----:B------:R-:W-:Y:S01]  /*0330*/  @!P1 STS [R2], R5 ;  /* 0x0000000502009388 */ /* 0x000fe20000000800 */
[----:B------:R-:W-:Y:S01]  /*0340*/  BAR.SYNC.DEFER_BLOCKING 0x0 ;  /* 0x0000000000007b1d */ /* 0x000fe20000010000 */
[----:B------:R-:W-:-:S05]  /*0350*/  LOP3.LUT P1, RZ, R3, 0x7, RZ, 0xc0, !PT ;  /* 0x0000000703ff7812 */ /* 0x000fca000782c0ff */
        /* <DEDUP_REMOVED lines=46> */
[----:B------:R-:W-:Y:S06]  /*0640*/  BAR.SYNC.DEFER_BLOCKING 0x0 ;  /* 0x0000000000007b1d */ /* 0x000fec0000010000 */
[----:B------:R-:W-:Y:S04]  /*0650*/  @!P0 LDS R3, [R2+-0x800] ;  /* 0xfff8000002038984 */ /* 0x000fe80000000800 */
[----:B------:R-:W2:Y:S02]  /*0660*/  @!P0 LDS R4, [R2] ;  /* 0x0000000002048984 */ /* 0x000ea40000000800 */
[----:B--2---:R-:W-:-:S02]  /*0670*/  @!P0 FADD R3, R3, R4 ;  /* 0x0000000403038221 */ /* 0x004fc40000000000 */
[----:B------:R-:W2:Y:S03]  /*0680*/  LDC.64 R4, c[0x0][0x390] ;  /* 0x0000e400ff047b82 */ /* 0x000ea60000000a00 */
[----:B------:R-:W-:Y:S05]  /*0690*/  @!P0 STS [R2], R3 ;  /* 0x0000000302008388 */ /* 0x000fea0000000800 */
[----:B------:R-:W-:Y:S01]  /*06a0*/  BAR.SYNC.DEFER_BLOCKING 0x0 ;  /* 0x0000000000007b1d */ /* 0x000fe20000010000 */
[----:B--2---:R-:W-:-:S05]  /*06b0*/  IMAD.WIDE.U32 R4, R0, 0x4, R4 ;  /* 0x0000000400047825 */ /* 0x004fca00078e0004 */
[----:B------:R-:W2:Y:S04]  /*06c0*/  LDS R7, [UR4+0xffc] ;  /* 0x000ffc04ff077984 */ /* 0x000ea80008000800 */
[----:B--2---:R-:W-:Y:S01]  /*06d0*/  STG.E desc[UR6][R4.64], R7 ;  /* 0x0000000704007986 */ /* 0x004fe2000c101906 */
[----:B------:R-:W-:Y:S05]  /*06e0*/  EXIT ;  /* 0x000000000000794d */ /* 0x000fea0003800000 */
.L_x_24:
        /* <DEDUP_REMOVED lines=9> */
.L_x_88:


//--------------------- .text._Z24setPagerankArrayFromNextPfS_i --------------------------
	.section	.text._Z24setPagerankArrayFromNextPfS_i,"ax",@progbits
	.align	128
        .global         _Z24setPagerankArrayFromNextPfS_i
        .type           _Z24setPagerankArrayFromNextPfS_i,@function
        .size           _Z24setPagerankArrayFromNextPfS_i,(.L_x_89 - _Z24setPagerankArrayFromNextPfS_i)
        .other          _Z24setPagerankArrayFromNextPfS_i,@"STO_CUDA_ENTRY STV_DEFAULT"
_Z24setPagerankArrayFromNextPfS_i:
.text._Z24setPagerankArrayFromNextPfS_i:
[----:B------:R-:W-:Y:S01]  /*0000*/  LDC R1, c[0x0][0x37c] ;  /* 0x0000df00ff017b82 */ /* 0x000fe20000000800 */
[----:B------:R-:W0:Y:S07]  /*0010*/  S2R R0, SR_TID.X ;  /* 0x0000000000007919 */ /* 0x000e2e0000002100 */
[----:B------:R-:W0:Y:S01]  /*0020*/  S2UR UR4, SR_CTAID.X ;  /* 0x00000000000479c3 */ /* 0x000e220000002500 */
[----:B------:R-:W1:Y:S07]  /*0030*/  LDCU UR5, c[0x0][0x390] ;  /* 0x00007200ff0577ac */ /* 0x000e6e0008000800 */
[----:B------:R-:W0:Y:S02]  /*0040*/  LDC R7, c[0x0][0x360] ;  /* 0x0000d800ff077b82 */ /* 0x000e240000000800 */
[----:B0-----:R-:W-:-:S05]  /*0050*/  IMAD R7, R7, UR4, R0 ;  /* 0x0000000407077c24 */ /* 0x001fca000f8e0200 */
[----:B-1----:R-:W-:-:S13]  /*0060*/  ISETP.GE.AND P0, PT, R7, UR5, PT ;  /* 0x0000000507007c0c */ /* 0x002fda000bf06270 */
[----:B------:R-:W-:Y:S05]  /*0070*/  @P0 EXIT ;  /* 0x000000000000094d */ /* 0x000fea0003800000 */
[----:B------:R-:W0:Y:S01]  /*0080*/  LDC.64 R2, c[0x0][0x388] ;  /* 0x0000e200ff027b82 */ /* 0x000e220000000a00 */
[----:B------:R-:W1:Y:S07]  /*0090*/  LDCU.64 UR4, c[0x0][0x358] ;  /* 0x00006b00ff0477ac */ /* 0x000e6e0008000a00 */
[----:B------:R-:W2:Y:S01]  /*00a0*/  LDC.64 R4, c[0x0][0x380] ;  /* 0x0000e000ff047b82 */ /* 0x000ea20000000a00 */
[----:B0-----:R-:W-:-:S05]  /*00b0*/  IMAD.WIDE R2, R7, 0x4, R2 ;  /* 0x0000000407027825 */ /* 0x001fca00078e0202 */
[----:B-1----:R-:W3:Y:S01]  /*00c0*/  LDG.E R9, desc[UR4][R2.64] ;  /* 0x0000000402097981 */ /* 0x002ee2000c1e1900 */
[----:B--2---:R-:W-:-:S05]  /*00d0*/  IMAD.WIDE R4, R7, 0x4, R4 ;  /* 0x0000000407047825 */ /* 0x004fca00078e0204 */
[----:B---3--:R-:W-:Y:S04]  /*00e0*/  STG.E desc[UR4][R4.64], R9 ;  /* 0x0000000904007986 */ /* 0x008fe8000c101904 */
[----:B------:R-:W-:Y:S01]  /*00f0*/  STG.E desc[UR4][R2.64], RZ ;  /* 0x000000ff02007986 */ /* 0x000fe2000c101904 */
[----:B------:R-:W-:Y:S05]  /*0100*/  EXIT ;  /* 0x000000000000794d */ /* 0x000fea0003800000 */
.L_x_25:
        /* <DEDUP_REMOVED lines=15> */
.L_x_89:


//--------------------- .text._Z30finalPagerankArrayForIterationPfif --------------------------
	.section	.text._Z30finalPagerankArrayForIterationPfif,"ax",@progbits
	.align	128
        .global         _Z30finalPagerankArrayForIterationPfif
        .type           _Z30finalPagerankArrayForIterationPfif,@function
        .size           _Z30finalPagerankArrayForIterationPfif,(.L_x_84 - _Z30finalPagerankArrayForIterationPfif)
        .other          _Z30finalPagerankArrayForIterationPfif,@"STO_CUDA_ENTRY STV_DEFAULT"
_Z30finalPagerankArrayForIterationPfif:
.text._Z30finalPagerankArrayForIterationPfif:
        /* <DEDUP_REMOVED lines=8> */
[----:B------:R-:W-:Y:S01]  /*0080*/  I2FP.F32.S32 R4, UR5 ;  /* 0x0000000500047c45 */ /* 0x000fe20008201400 */
[----:B------:R-:W-:Y:S01]  /*0090*/  IMAD.MOV.U32 R2, RZ, RZ, 0x1 ;  /* 0x00000001ff027424 */ /* 0x000fe200078e00ff */
[----:B------:R-:W0:Y:S04]  /*00a0*/  LDCU UR4, c[0x0][0x38c] ;  /* 0x00007180ff0477ac */ /* 0x000e280008000800 */
[----:B------:R-:W1:Y:S01]  /*00b0*/  F2F.F64.F32 R4, R4 ;  /* 0x0000000400047310 */ /* 0x000e620000201800 */
[----:B------:R-:W-:-:S07]  /*00c0*/  UMOV UR5, 0x3fc33333 ;  /* 0x3fc3333300057882 */ /* 0x000fce0000000000 */
[----:B-1----:R-:W1:Y:S02]  /*00d0*/  MUFU.RCP64H R3, R5 ;  /* 0x0000000500037308 */ /* 0x002e640000001800 */
[----:B-1----:R-:W-:-:S08]  /*00e0*/  DFMA R6, -R4, R2, 1 ;  /* 0x3ff000000406742b */ /* 0x002fd00000000102 */
[----:B------:R-:W-:Y:S02]  /*00f0*/  DFMA R8, R6, R6, R6 ;  /* 0x000000060608722b */ /* 0x000fe40000000006 */
[----:B0-----:R-:W0:Y:S01]  /*0100*/  F2F.F64.F32 R6, UR4 ;  /* 0x0000000400067d10 */ /* 0x001e220008201800 */
[----:B------:R-:W-:-:S05]  /*0110*/  UMOV UR4, 0x33333334 ;  /* 0x3333333400047882 */ /* 0x000fca0000000000 */
[----:B------:R-:W-:-:S08]  /*0120*/  DFMA R8, R2, R8, R2 ;  /* 0x000000080208722b */ /* 0x000fd00000000002 */
[----:B------:R-:W-:Y:S02]  /*0130*/  DFMA R2, -R4, R8, 1 ;  /* 0x3ff000000402742b */ /* 0x000fe40000000108 */
[----:B0-----:R-:W-:Y:S01]  /*0140*/  DADD R6, R6, UR4 ;  /* 0x0000000406067e29 */ /* 0x001fe20008000000 */
[----:B------:R-:W0:Y:S05]  /*0150*/  LDCU.64 UR4, c[0x0][0x358] ;  /* 0x00006b00ff0477ac */ /* 0x000e2a0008000a00 */
[----:B------:R-:W-:-:S04]  /*0160*/  DFMA R2, R8, R2, R8 ;  /* 0x000000020802722b */ /* 0x000fc80000000008 */
[----:B------:R-:W-:-:S04]  /*0170*/  FSETP.GEU.AND P1, PT, |R7|, 6.5827683646048100446e-37, PT ;  /* 0x036000000700780b */ /* 0x000fc80003f2e200 */
[----:B------:R-:W-:-:S08]  /*0180*/  DMUL R8, R6, R2 ;  /* 0x0000000206087228 */ /* 0x000fd00000000000 */
[----:B------:R-:W-:-:S08]  /*0190*/  DFMA R10, -R4, R8, R6 ;  /* 0x00000008040a722b */ /* 0x000fd00000000106 */
[----:B------:R-:W-:-:S10]  /*01a0*/  DFMA R2, R2, R10, R8 ;  /* 0x0000000a0202722b */ /* 0x000fd40000000008 */
[----:B------:R-:W-:-:S05]  /*01b0*/  FFMA R8, RZ, R5, R3 ;  /* 0x00000005ff087223 */ /* 0x000fca0000000003 */
[----:B------:R-:W-:-:S13]  /*01c0*/  FSETP.GT.AND P0, PT, |R8|, 1.469367938527859385e-39, PT ;  /* 0x001000000800780b */ /* 0x000fda0003f04200 */
[----:B0-----:R-:W-:Y:S05]  /*01d0*/  @P0 BRA P1, `(.L_x_26) ;  /* 0x0000000000080947 */ /* 0x001fea0000800000 */
[----:B------:R-:W-:-:S07]  /*01e0*/  MOV R10, 0x200 ;  /* 0x00000200000a7802 */ /* 0x000fce0000000f00 */
[----:B------:R-:W-:Y:S05]  /*01f0*/  CALL.REL.NOINC `($__internal_0_$__cuda_sm20_div_rn_f64_full) ;  /* 0x0000000000207944 */ /* 0x000fea0003c00000 */
.L_x_26:
[----:B------:R-:W0:Y:S02]  /*0200*/  LDC.64 R4, c[0x0][0x380] ;  /* 0x0000e000ff047b82 */ /* 0x000e240000000a00 */
[----:B0-----:R-:W-:-:S05]  /*0210*/  IMAD.WIDE R4, R0, 0x4, R4 ;  /* 0x0000000400047825 */ /* 0x001fca00078e0204 */
[----:B------:R-:W2:Y:S02]  /*0220*/  LDG.E R0, desc[UR4][R4.64] ;  /* 0x0000000404007981 */ /* 0x000ea4000c1e1900 */
[----:B--2---:R-:W0:Y:S02]  /*0230*/  F2F.F64.F32 R6, R0 ;  /* 0x0000000000067310 */ /* 0x004e240000201800 */
[----:B0-----:R-:W-:-:S10]  /*0240*/  DADD R6, R6, R2 ;  /* 0x0000000006067229 */ /* 0x001fd40000000002 */
[----:B------:R-:W0:Y:S02]  /*0250*/  F2F.F32.F64 R7, R6 ;  /* 0x0000000600077310 */ /* 0x000e240000301000 */
[----:B0-----:R-:W-:Y:S01]  /*0260*/  STG.E desc[UR4][R4.64], R7 ;  /* 0x0000000704007986 */ /* 0x001fe2000c101904 */
[----:B------:R-:W-:Y:S05]  /*0270*/  EXIT ;  /* 0x000000000000794d */ /* 0x000fea0003800000 */
        .weak           $__internal_0_$__cuda_sm20_div_rn_f64_full
        .type           $__internal_0_$__cuda_sm20_div_rn_f64_full,@function
        .size           $__internal_0_$__cuda_sm20_div_rn_f64_full,(.L_x_84 - $__internal_0_$__cuda_sm20_div_rn_f64_full)
$__internal_0_$__cuda_sm20_div_rn_f64_full:
[C---:B------:R-:W-:Y:S01]  /*0280*/  FSETP.GEU.AND P0, PT, |R5|.reuse, 1.469367938527859385e-39, PT ;  /* 0x001000000500780b */ /* 0x040fe20003f0e200 */
[----:B------:R-:W-:Y:S01]  /*0290*/  IMAD.MOV.U32 R8, RZ, RZ, 0x1 ;  /* 0x00000001ff087424 */ /* 0x000fe200078e00ff */
[C---:B------:R-:W-:Y:S01]  /*02a0*/  LOP3.LUT R2, R5.reuse, 0x800fffff, RZ, 0xc0, !PT ;  /* 0x800fffff05027812 */ /* 0x040fe200078ec0ff */
[----:B------:R-:W-:Y:S01]  /*02b0*/  IMAD.MOV.U32 R11, RZ, RZ, 0x1ca00000 ;  /* 0x1ca00000ff0b7424 */ /* 0x000fe200078e00ff */
[----:B------:R-:W-:Y:S02]  /*02c0*/  LOP3.LUT R15, R5, 0x7ff00000, RZ, 0xc0, !PT ;  /* 0x7ff00000050f7812 */ /* 0x000fe400078ec0ff */
[----:B------:R-:W-:Y:S01]  /*02d0*/  LOP3.LUT R3, R2, 0x3ff00000, RZ, 0xfc, !PT ;  /* 0x3ff0000002037812 */ /* 0x000fe200078efcff */
[----:B------:R-:W-:Y:S01]  /*02e0*/  IMAD.MOV.U32 R2, RZ, RZ, R4 ;  /* 0x000000ffff027224 */ /* 0x000fe200078e0004 */
[----:B------:R-:W-:-:S04]  /*02f0*/  LOP3.LUT R14, R7, 0x7ff00000, RZ, 0xc0, !PT ;  /* 0x7ff00000070e7812 */ /* 0x000fc800078ec0ff */
[----:B------:R-:W-:Y:S01]  /*0300*/  ISETP.GE.U32.AND P1, PT, R14, R15, PT ;  /* 0x0000000f0e00720c */ /* 0x000fe20003f26070 */
[----:B------:R-:W-:Y:S01]  /*0310*/  @!P0 DMUL R2, R4, 8.98846567431157953865e+307 ;  /* 0x7fe0000004028828 */ /* 0x000fe20000000000 */
[----:B------:R-:W-:-:S05]  /*0320*/  IMAD.MOV.U32 R21, RZ, RZ, R14 ;  /* 0x000000ffff157224 */ /* 0x000fca00078e000e */
[----:B------:R-:W0:Y:S02]  /*0330*/  MUFU.RCP64H R9, R3 ;  /* 0x0000000300097308 */ /* 0x000e240000001800 */
[----:B0-----:R-:W-:-:S08]  /*0340*/  DFMA R12, R8, -R2, 1 ;  /* 0x3ff00000080c742b */ /* 0x001fd00000000802 */
[----:B------:R-:W-:-:S08]  /*0350*/  DFMA R12, R12, R12, R12 ;  /* 0x0000000c0c0c722b */ /* 0x000fd0000000000c */
[----:B------:R-:W-:Y:S01]  /*0360*/  DFMA R12, R8, R12, R8 ;  /* 0x0000000c080c722b */ /* 0x000fe20000000008 */
[----:B------:R-:W-:Y:S01]  /*0370*/  SEL R9, R11, 0x63400000, !P1 ;  /* 0x634000000b097807 */ /* 0x000fe20004800000 */
[----:B------:R-:W-:Y:S01]  /*0380*/  IMAD.MOV.U32 R8, RZ, RZ, R6 ;  /* 0x000000ffff087224 */ /* 0x000fe200078e0006 */
[----:B------:R-:W-:Y:S02]  /*0390*/  FSETP.GEU.AND P1, PT, |R7|, 1.469367938527859385e-39, PT ;  /* 0x001000000700780b */ /* 0x000fe40003f2e200 */
[----:B------:R-:W-:-:S03]  /*03a0*/  LOP3.LUT R9, R9, 0x800fffff, R7, 0xf8, !PT ;  /* 0x800fffff09097812 */ /* 0x000fc600078ef807 */
[----:B------:R-:W-:-:S08]  /*03b0*/  DFMA R16, R12, -R2, 1 ;  /* 0x3ff000000c10742b */ /* 0x000fd00000000802 */
[----:B------:R-:W-:Y:S01]  /*03c0*/  DFMA R12, R12, R16, R12 ;  /* 0x000000100c0c722b */ /* 0x000fe2000000000c */
[----:B------:R-:W-:Y:S10]  /*03d0*/  @P1 BRA `(.L_x_27) ;  /* 0x0000000000201947 */ /* 0x000ff40003800000 */
[----:B------:R-:W-:Y:S01]  /*03e0*/  LOP3.LUT R17, R5, 0x7ff00000, RZ, 0xc0, !PT ;  /* 0x7ff0000005117812 */ /* 0x000fe200078ec0ff */
[----:B------:R-:W-:-:S03]  /*03f0*/  IMAD.MOV.U32 R16, RZ, RZ, RZ ;  /* 0x000000ffff107224 */ /* 0x000fc600078e00ff */
[----:B------:R-:W-:-:S04]  /*0400*/  ISETP.GE.U32.AND P1, PT, R14, R17, PT ;  /* 0x000000110e00720c */ /* 0x000fc80003f26070 */
[----:B------:R-:W-:-:S04]  /*0410*/  SEL R17, R11, 0x63400000, !P1 ;  /* 0x634000000b117807 */ /* 0x000fc80004800000 */
[----:B------:R-:W-:-:S04]  /*0420*/  LOP3.LUT R17, R17, 0x80000000, R7, 0xf8, !PT ;  /* 0x8000000011117812 */ /* 0x000fc800078ef807 */
[----:B------:R-:W-:-:S06]  /*0430*/  LOP3.LUT R17, R17, 0x100000, RZ, 0xfc, !PT ;  /* 0x0010000011117812 */ /* 0x000fcc00078efcff */
[----:B------:R-:W-:-:S10]  /*0440*/  DFMA R8, R8, 2, -R16 ;  /* 0x400000000808782b */ /* 0x000fd40000000810 */
[----:B------:R-:W-:-:S07]  /*0450*/  LOP3.LUT R21, R9, 0x7ff00000, RZ, 0xc0, !PT ;  /* 0x7ff0000009157812 */ /* 0x000fce00078ec0ff */
.L_x_27:
[----:B------:R-:W-:Y:S01]  /*0460*/  IMAD.MOV.U32 R20, RZ, RZ, R15 ;  /* 0x000000ffff147224 */ /* 0x000fe200078e000f */
[----:B------:R-:W-:Y:S01]  /*0470*/  @!P0 LOP3.LUT R20, R3, 0x7ff00000, RZ, 0xc0, !PT ;  /* 0x7ff0000003148812 */ /* 0x000fe200078ec0ff */
[----:B------:R-:W-:Y:S01]  /*0480*/  VIADD R15, R21, 0xffffffff ;  /* 0xffffffff150f7836 */ /* 0x000fe20000000000 */
[----:B------:R-:W-:-:S03]  /*0490*/  DMUL R16, R12, R8 ;  /* 0x000000080c107228 */ /* 0x000fc60000000000 */
[----:B------:R-:W-:Y:S01]  /*04a0*/  VIADD R22, R20, 0xffffffff ;  /* 0xffffffff14167836 */ /* 0x000fe20000000000 */
[----:B------:R-:W-:-:S04]  /*04b0*/  ISETP.GT.U32.AND P0, PT, R15, 0x7feffffe, PT ;  /* 0x7feffffe0f00780c */ /* 0x000fc80003f04070 */
[----:B------:R-:W-:Y:S01]  /*04c0*/  ISETP.GT.U32.OR P0, PT, R22, 0x7feffffe, P0 ;  /* 0x7feffffe1600780c */ /* 0x000fe20000704470 */
[----:B------:R-:W-:-:S08]  /*04d0*/  DFMA R18, R16, -R2, R8 ;  /* 0x800000021012722b */ /* 0x000fd00000000008 */
[----:B------:R-:W-:-:S04]  /*04e0*/  DFMA R12, R12, R18, R16 ;  /* 0x000000120c0c722b */ /* 0x000fc80000000010 */
[----:B------:R-:W-:Y:S07]  /*04f0*/  @P0 BRA `(.L_x_28) ;  /* 0x00000000006c0947 */ /* 0x000fee0003800000 */
[----:B------:R-:W-:-:S04]  /*0500*/  LOP3.LUT R7, R5, 0x7ff00000, RZ, 0xc0, !PT ;  /* 0x7ff0000005077812 */ /* 0x000fc800078ec0ff */
[CC--:B------:R-:W-:Y:S02]  /*0510*/  VIADDMNMX R6, R14.reuse, -R7.reuse, 0xb9600000, !PT ;  /* 0xb96000000e067446 */ /* 0x0c0fe40007800907 */
[----:B------:R-:W-:Y:S02]  /*0520*/  ISETP.GE.U32.AND P0, PT, R14, R7, PT ;  /* 0x000000070e00720c */ /* 0x000fe40003f06070 */
[----:B------:R-:W-:Y:S02]  /*0530*/  VIMNMX R6, PT, PT, R6, 0x46a00000, PT ;  /* 0x46a0000006067848 */ /* 0x000fe40003fe0100 */
[----:B------:R-:W-:-:S05]  /*0540*/  SEL R11, R11, 0x63400000, !P0 ;  /* 0x634000000b0b7807 */ /* 0x000fca0004000000 */
[----:B------:R-:W-:Y:S02]  /*0550*/  IMAD.IADD R11, R6, 0x1, -R11 ;  /* 0x00000001060b7824 */ /* 0x000fe400078e0a0b */
[----:B------:R-:W-:Y:S02]  /*0560*/  IMAD.MOV.U32 R6, RZ, RZ, RZ ;  /* 0x000000ffff067224 */ /* 0x000fe400078e00ff */
[----:B------:R-:W-:-:S06]  /*0570*/  VIADD R7, R11, 0x7fe00000 ;  /* 0x7fe000000b077836 */ /* 0x000fcc0000000000 */
[----:B------:R-:W-:-:S10]  /*0580*/  DMUL R14, R12, R6 ;  /* 0x000000060c0e7228 */ /* 0x000fd40000000000 */
[----:B------:R-:W-:-:S13]  /*0590*/  FSETP.GTU.AND P0, PT, |R15|, 1.469367938527859385e-39, PT ;  /* 0x001000000f00780b */ /* 0x000fda0003f0c200 */
[----:B------:R-:W-:Y:S05]  /*05a0*/  @P0 BRA `(.L_x_29) ;  /* 0x0000000000940947 */ /* 0x000fea0003800000 */
[----:B------:R-:W-:Y:S01]  /*05b0*/  DFMA R2, R12, -R2, R8 ;  /* 0x800000020c02722b */ /* 0x000fe20000000008 */
[----:B------:R-:W-:-:S09]  /*05c0*/  IMAD.MOV.U32 R6, RZ, RZ, RZ ;  /* 0x000000ffff067224 */ /* 0x000fd200078e00ff */
[C---:B------:R-:W-:Y:S02]  /*05d0*/  FSETP.NEU.AND P0, PT, R3.reuse, RZ, PT ;  /* 0x000000ff0300720b */ /* 0x040fe40003f0d000 */
[----:B------:R-:W-:-:S04]  /*05e0*/  LOP3.LUT R5, R3, 0x80000000, R5, 0x48, !PT ;  /* 0x8000000003057812 */ /* 0x000fc800078e4805 */
[----:B------:R-:W-:-:S07]  /*05f0*/  LOP3.LUT R7, R5, R7, RZ, 0xfc, !PT ;  /* 0x0000000705077212 */ /* 0x000fce00078efcff */
[----:B------:R-:W-:Y:S05]  /*0600*/  @!P0 BRA `(.L_x_29) ;  /* 0x00000000007c8947 */ /* 0x000fea0003800000 */
[----:B------:R-:W-:Y:S01]  /*0610*/  IMAD.MOV R3, RZ, RZ, -R11 ;  /* 0x000000ffff037224 */ /* 0x000fe200078e0a0b */
[----:B------:R-:W-:Y:S01]  /*0620*/  DMUL.RP R6, R12, R6 ;  /* 0x000000060c067228 */ /* 0x000fe20000008000 */
[----:B------:R-:W-:Y:S01]  /*0630*/  IMAD.MOV.U32 R2, RZ, RZ, RZ ;  /* 0x000000ffff027224 */ /* 0x000fe200078e00ff */
[----:B------:R-:W-:-:S05]  /*0640*/  IADD3 R11, PT, PT, -R11, -0x43300000, RZ ;  /* 0xbcd000000b0b7810 */ /* 0x000fca0007ffe1ff */
[----:B------:R-:W-:-:S03]  /*0650*/  DFMA R2, R14, -R2, R12 ;  /* 0x800000020e02722b */ /* 0x000fc6000000000c */
[----:B------:R-:W-:-:S07]  /*0660*/  LOP3.LUT R5, R7, R5, RZ, 0x3c, !PT ;  /* 0x0000000507057212 */ /* 0x000fce00078e3cff */
[----:B------:R-:W-:-:S04]  /*0670*/  FSETP.NEU.AND P0, PT, |R3|, R11, PT ;  /* 0x0000000b0300720b */ /* 0x000fc80003f0d200 */
[----:B------:R-:W-:Y:S02]  /*0680*/  FSEL R14, R6, R14, !P0 ;  /* 0x0000000e060e7208 */ /* 0x000fe40004000000 */
[----:B------:R-:W-:Y:S01]  /*0690*/  FSEL R15, R5, R15, !P0 ;  /* 0x0000000f050f7208 */ /* 0x000fe20004000000 */
[----:B------:R-:W-:Y:S06]  /*06a0*/  BRA `(.L_x_29) ;  /* 0x0000000000547947 */ /* 0x000fec0003800000 */
.L_x_28:
[----:B------:R-:W-:-:S14]  /*06b0*/  DSETP.NAN.AND P0, PT, R6, R6, PT ;  /* 0x000000060600722a */ /* 0x000fdc0003f08000 */
[----:B------:R-:W-:Y:S05]  /*06c0*/  @P0 BRA `(.L_x_30) ;  /* 0x0000000000440947 */ /* 0x000fea0003800000 */
[----:B------:R-:W-:-:S14]  /*06d0*/  DSETP.NAN.AND P0, PT, R4, R4, PT ;  /* 0x000000040400722a */ /* 0x000fdc0003f08000 */
[----:B------:R-:W-:Y:S05]  /*06e0*/  @P0 BRA `(.L_x_31) ;  /* 0x0000000000300947 */ /* 0x000fea0003800000 */
[----:B------:R-:W-:Y:S01]  /*06f0*/  ISETP.NE.AND P0, PT, R21, R20, PT ;  /* 0x000000141500720c */ /* 0x000fe20003f05270 */
[----:B------:R-:W-:Y:S02]  /*0700*/  IMAD.MOV.U32 R14, RZ, RZ, 0x0 ;  /* 0x00000000ff0e7424 */ /* 0x000fe400078e00ff */
[----:B------:R-:W-:-:S10]  /*0710*/  IMAD.MOV.U32 R15, RZ, RZ, -0x80000 ;  /* 0xfff80000ff0f7424 */ /* 0x000fd400078e00ff */
[----:B------:R-:W-:Y:S05]  /*0720*/  @!P0 BRA `(.L_x_29) ;  /* 0x0000000000348947 */ /* 0x000fea0003800000 */
[----:B------:R-:W-:Y:S02]  /*0730*/  ISETP.NE.AND P0, PT, R21, 0x7ff00000, PT ;  /* 0x7ff000001500780c */ /* 0x000fe40003f05270 */
[----:B------:R-:W-:Y:S02]  /*0740*/  LOP3.LUT R15, R7, 0x80000000, R5, 0x48, !PT ;  /* 0x80000000070f7812 */ /* 0x000fe400078e4805 */
[----:B------:R-:W-:-:S13]  /*0750*/  ISETP.EQ.OR P0, PT, R20, RZ, !P0 ;  /* 0x000000ff1400720c */ /* 0x000fda0004702670 */
[----:B------:R-:W-:Y:S01]  /*0760*/  @P0 LOP3.LUT R2, R15, 0x7ff00000, RZ, 0xfc, !PT ;  /* 0x7ff000000f020812 */ /* 0x000fe200078efcff */
[----:B------:R-:W-:Y:S02]  /*0770*/  @!P0 IMAD.MOV.U32 R14, RZ, RZ, RZ ;  /* 0x000000ffff0e8224 */ /* 0x000fe400078e00ff */
[----:B------:R-:W-:Y:S02]  /*0780*/  @P0 IMAD.MOV.U32 R14, RZ, RZ, RZ ;  /* 0x000000ffff0e0224 */ /* 0x000fe400078e00ff */
[----:B------:R-:W-:Y:S01]  /*0790*/  @P0 IMAD.MOV.U32 R15, RZ, RZ, R2 ;  /* 0x000000ffff0f0224 */ /* 0x000fe200078e0002 */
[----:B------:R-:W-:Y:S06]  /*07a0*/  BRA `(.L_x_29) ;  /* 0x0000000000147947 */ /* 0x000fec0003800000 */
.L_x_31:
[----:B------:R-:W-:Y:S01]  /*07b0*/  LOP3.LUT R15, R5, 0x80000, RZ, 0xfc, !PT ;  /* 0x00080000050f7812 */ /* 0x000fe200078efcff */
[----:B------:R-:W-:Y:S01]  /*07c0*/  IMAD.MOV.U32 R14, RZ, RZ, R4 ;  /* 0x000000ffff0e7224 */ /* 0x000fe200078e0004 */
[----:B------:R-:W-:Y:S06]  /*07d0*/  BRA `(.L_x_29) ;  /* 0x0000000000087947 */ /* 0x000fec0003800000 */
.L_x_30:
[----:B------:R-:W-:Y:S01]  /*07e0*/  LOP3.LUT R15, R7, 0x80000, RZ, 0xfc, !PT ;  /* 0x00080000070f7812 */ /* 0x000fe200078efcff */
[----:B------:R-:W-:-:S07]  /*07f0*/  IMAD.MOV.U32 R14, RZ, RZ, R6 ;  /* 0x000000ffff0e7224 */ /* 0x000fce00078e0006 */
.L_x_29:
[----:B------:R-:W-:Y:S02]  /*0800*/  IMAD.MOV.U32 R11, RZ, RZ, 0x0 ;  /* 0x00000000ff0b7424 */ /* 0x000fe400078e00ff */
[----:B------:R-:W-:Y:S02]  /*0810*/  IMAD.MOV.U32 R2, RZ, RZ, R14 ;  /* 0x000000ffff027224 */ /* 0x000fe400078e000e */
[----:B------:R-:W-:Y:S01]  /*0820*/  IMAD.MOV.U32 R3, RZ, RZ, R15 ;  /* 0x000000ffff037224 */ /* 0x000fe200078e000f */
[----:B------:R-:W-:Y:S06]  /*0830*/  RET.REL.NODEC R10 `(_Z30finalPagerankArrayForIterationPfif) ;  /* 0xfffffff40af07950 */ /* 0x000fec0003c3ffff */
.L_x_32:
        /* <DEDUP_REMOVED lines=12> */
.L_x_84:


//--------------------- .text._Z22addToNextPagerankArrayPfS_PiS0_S0_S_i --------------------------
	.section	.text._Z22addToNextPagerankArrayPfS_PiS0_S0_S_i,"ax",@progbits
	.align	128
        .global         _Z22addToNextPagerankArrayPfS_PiS0_S0_S_i
        .type           _Z22addToNextPagerankArrayPfS_PiS0_S0_S_i,@function
        .size           _Z22addToNextPagerankArrayPfS_PiS0_S0_S_i,(.L_x_85 - _Z22addToNextPagerankArrayPfS_PiS0_S0_S_i)
        .other          _Z22addToNextPagerankArrayPfS_PiS0_S0_S_i,@"STO_CUDA_ENTRY STV_DEFAULT"
_Z22addToNextPagerankArrayPfS_PiS0_S0_S_i:
.text._Z22addToNextPagerankArrayPfS_PiS0_S0_S_i:
        /* <DEDUP_REMOVED lines=9> */
[----:B------:R-:W1:Y:S01]  /*0090*/  LDCU.64 UR4, c[0x0][0x358] ;  /* 0x00006b00ff0477ac */ /* 0x000e620008000a00 */
[----:B0-----:R-:W-:-:S05]  /*00a0*/  IMAD.WIDE R2, R5, 0x4, R2 ;  /* 0x0000000405027825 */ /* 0x001fca00078e0202 */
[----:B-1----:R-:W2:Y:S02]  /*00b0*/  LDG.E R7, desc[UR4][R2.64] ;  /* 0x0000000402077981 */ /* 0x002ea4000c1e1900 */
[----:B--2---:R-:W-:-:S13]  /*00c0*/  ISETP.GE.AND P0, PT, R7, 0x1, PT ;  /* 0x000000010700780c */ /* 0x004fda0003f06270 */
[----:B------:R-:W-:Y:S05]  /*00d0*/  @!P0 BRA `(.L_x_33) ;  /* 0x0000002400908947 */ /* 0x000fea0003800000 */
[----:B------:R-:W0:Y:S01]  /*00e0*/  LDC.64 R16, c[0x0][0x3a0] ;  /* 0x0000e800ff107b82 */ /* 0x000e220000000a00 */
[C---:B------:R-:W-:Y:S01]  /*00f0*/  ISETP.GE.U32.AND P0, PT, R7.reuse, 0x8, PT ;  /* 0x000000080700780c */ /* 0x040fe20003f06070 */
[----:B------:R1:W2:Y:S01]  /*0100*/  I2F.F64.U32 R18, R7 ;  /* 0x0000000700127312 */ /* 0x0002a20000201800 */
[----:B------:R-:W-:Y:S01]  /*0110*/  BSSY B1, `(.L_x_34) ;  /* 0x0000142000017945 */ /* 0x000fe20003800000 */
[----:B------:R-:W-:-:S04]  /*0120*/  LOP3.LUT R6, R7, 0x7, RZ, 0xc0, !PT ;  /* 0x0000000707067812 */ /* 0x000fc800078ec0ff */
[----:B------:R-:W3:Y:S01]  /*0130*/  LDC.64 R14, c[0x0][0x380] ;  /* 0x0000e000ff0e7b82 */ /* 0x000ee20000000a00 */
[----:B0-----:R-:W-:-:S04]  /*0140*/  IMAD.WIDE R16, R5, 0x4, R16 ;  /* 0x0000000405107825 */ /* 0x001fc800078e0210 */
[----:B---3--:R-:W-:-:S04]  /*0150*/  IMAD.WIDE R14, R5, 0x4, R14 ;  /* 0x00000004050e7825 */ /* 0x008fc800078e020e */
[----:B------:R-:W-:Y:S01]  /*0160*/  IMAD.MOV.U32 R5, RZ, RZ, RZ ;  /* 0x000000ffff057224 */ /* 0x000fe200078e00ff */
[----:B-12---:R-:W-:Y:S06]  /*0170*/  @!P0 BRA `(.L_x_35) ;  /* 0x0000001000ec8947 */ /* 0x006fec0003800000 */
[----:B------:R-:W0:Y:S01]  /*0180*/  LDC.64 R12, c[0x0][0x398] ;  /* 0x0000e600ff0c7b82 */ /* 0x000e220000000a00 */
[----:B------:R-:W-:Y:S01]  /*0190*/  LOP3.LUT R5, R7, 0x7ffffff8, RZ, 0xc0, !PT ;  /* 0x7ffffff807057812 */ /* 0x000fe200078ec0ff */
[----:B------:R-:W-:Y:S02]  /*01a0*/  IMAD.MOV.U32 R4, RZ, RZ, RZ ;  /* 0x000000ffff047224 */ /* 0x000fe400078e00ff */
[----:B------:R-:W-:Y:S02]  /*01b0*/  IMAD.MOV.U32 R3, RZ, RZ, RZ ;  /* 0x000000ffff037224 */ /* 0x000fe400078e00ff */
[----:B------:R-:W-:Y:S01]  /*01c0*/  IMAD.MOV R2, RZ, RZ, -R5 ;  /* 0x000000ffff027224 */ /* 0x000fe200078e0a05 */
[----:B0-----:R-:W-:-:S05]  /*01d0*/  IADD3 R12, P0, PT, R12, 0x1c, RZ ;  /* 0x0000001c0c0c7810 */ /* 0x001fca0007f1e0ff */
[----:B------:R-:W-:-:S08]  /*01e0*/  IMAD.X R13, RZ, RZ, R13, P0 ;  /* 0x000000ffff0d7224 */ /* 0x000fd000000e060d */
.L_x_52:
[----:B0-----:R-:W2:Y:S04]  /*01f0*/  LDG.E R9, desc[UR4][R16.64] ;  /* 0x0000000410097981 */ /* 0x001ea8000c1e1900 */
[----:B------:R-:W3:Y:S01]  /*0200*/  LDG.E R0, desc[UR4][R14.64] ;  /* 0x000000040e007981 */ /* 0x000ee2000c1e1900 */
[----:B------:R-:W-:Y:S01]  /*0210*/  IMAD.MOV.U32 R8, RZ, RZ, 0x1 ;  /* 0x00000001ff087424 */ /* 0x000fe200078e00ff */
[----:B------:R-:W-:Y:S05]  /*0220*/  YIELD ;  /* 0x0000000000007946 */ /* 0x000fea0003800000 */
[----:B------:R-:W-:Y:S01]  /*0230*/  UMOV UR6, 0x33333333 ;  /* 0x3333333300067882 */ /* 0x000fe20000000000 */
[----:B------:R-:W-:Y:S01]  /*0240*/  UMOV UR7, 0x3feb3333 ;  /* 0x3feb333300077882 */ /* 0x000fe20000000000 */
[----:B------:R-:W0:Y:S01]  /*0250*/  LDC.64 R26, c[0x0][0x388] ;  /* 0x0000e200ff1a7b82 */ /* 0x000e220000000a00 */
[----:B--2---:R-:W-:-:S04]  /*0260*/  IMAD.IADD R9, R9, 0x1, R4 ;  /* 0x0000000109097824 */ /* 0x004fc800078e0204 */
[----:B------:R-:W-:-:S06]  /*0270*/  IMAD.WIDE R24, R9, 0x4, R12 ;  /* 0x0000000409187825 */ /* 0x000fcc00078e020c */
[----:B------:R-:W0:Y:S01]  /*0280*/  LDG.E R24, desc[UR4][R24.64+-0x1c] ;  /* 0xffffe40418187981 */ /* 0x000e22000c1e1900 */
[----:B------:R-:W1:Y:S01]  /*0290*/  MUFU.RCP64H R9, R19 ;  /* 0x0000001300097308 */ /* 0x000e620000001800 */
[----:B------:R-:W-:Y:S01]  /*02a0*/  VIADD R2, R2, 0x8 ;  /* 0x0000000802027836 */ /* 0x000fe20000000000 */
[----:B------:R-:W-:Y:S04]  /*02b0*/  BSSY.RECONVERGENT B2, `(.L_x_36) ;  /* 0x0000018000027945 */ /* 0x000fe80003800200 */
[----:B------:R-:W-:Y:S01]  /*02c0*/  ISETP.NE.AND P1, PT, R2, RZ, PT ;  /* 0x000000ff0200720c */ /* 0x000fe20003f25270 */
[----:B-1----:R-:W-:-:S08]  /*02d0*/  DFMA R10, -R18, R8, 1 ;  /* 0x3ff00000120a742b */ /* 0x002fd00000000108 */
[----:B------:R-:W-:-:S08]  /*02e0*/  DFMA R10, R10, R10, R10 ;  /* 0x0000000a0a0a722b */ /* 0x000fd0000000000a */
[----:B------:R-:W-:Y:S02]  /*02f0*/  DFMA R8, R8, R10, R8 ;  /* 0x0000000a0808722b */ /* 0x000fe40000000008 */
[----:B---3--:R-:W1:Y:S06]  /*0300*/  F2F.F64.F32 R10, R0 ;  /* 0x00000000000a7310 */ /* 0x008e6c0000201800 */
[----:B------:R-:W-:-:S08]  /*0310*/  DFMA R20, -R18, R8, 1 ;  /* 0x3ff000001214742b */ /* 0x000fd00000000108 */
[----:B------:R-:W-:Y:S02]  /*0320*/  DFMA R8, R8, R20, R8 ;  /* 0x000000140808722b */ /* 0x000fe40000000008 */
[----:B-1----:R-:W-:-:S08]  /*0330*/  DMUL R10, R10, UR6 ;  /* 0x000000060a0a7c28 */ /* 0x002fd00008000000 */
[----:B------:R-:W-:Y:S02]  /*0340*/  DMUL R20, R10, R8 ;  /* 0x000000080a147228 */ /* 0x000fe40000000000 */
[----:B------:R-:W-:-:S06]  /*0350*/  FSETP.GEU.AND P2, PT, |R11|, 6.5827683646048100446e-37, PT ;  /* 0x036000000b00780b */ /* 0x000fcc0003f4e200 */
[----:B------:R-:W-:-:S08]  /*0360*/  DFMA R22, -R18, R20, R10 ;  /* 0x000000141216722b */ /* 0x000fd0000000010a */
[----:B------:R-:W-:-:S10]  /*0370*/  DFMA R8, R8, R22, R20 ;  /* 0x000000160808722b */ /* 0x000fd40000000014 */
[----:B------:R-:W-:-:S05]  /*0380*/  FFMA R20, RZ, R19, R9 ;  /* 0x00000013ff147223 */ /* 0x000fca0000000009 */
[----:B------:R-:W-:Y:S01]  /*0390*/  FSETP.GT.AND P0, PT, |R20|, 1.469367938527859385e-39, PT ;  /* 0x001000001400780b */ /* 0x000fe20003f04200 */
[----:B0-----:R-:W-:-:S12]  /*03a0*/  IMAD.WIDE R24, R24, 0x4, R26 ;  /* 0x0000000418187825 */ /* 0x001fd800078e021a */
[----:B------:R-:W-:Y:S05]  /*03b0*/  @P0 BRA P2, `(.L_x_37) ;  /* 0x00000000001c0947 */ /* 0x000fea0001000000 */
[----:B------:R-:W-:Y:S01]  /*03c0*/  MOV R0, R10 ;  /* 0x0000000a00007202 */ /* 0x000fe20000000f00 */
[----:B------:R-:W-:Y:S01]  /*03d0*/  IMAD.MOV.U32 R9, RZ, RZ, R11 ;  /* 0x000000ffff097224 */ /* 0x000fe200078e000b */
[----:B------:R-:W-:Y:S01]  /*03e0*/  MOV R8, 0x420 ;  /* 0x0000042000087802 */ /* 0x000fe20000000f00 */
[----:B------:R-:W-:Y:S02]  /*03f0*/  IMAD.MOV.U32 R22, RZ, RZ, R18 ;  /* 0x000000ffff167224 */ /* 0x000fe400078e0012 */
[----:B------:R-:W-:-:S07]  /*0400*/  IMAD.MOV.U32 R23, RZ, RZ, R19 ;  /* 0x000000ffff177224 */ /* 0x000fce00078e0013 */
[----:B------:R-:W-:Y:S05]  /*0410*/  CALL.REL.NOINC `($__internal_1_$__cuda_sm20_div_rn_f64_full) ;  /* 0x0000002000ec7944 */ /* 0x000fea0003c00000 */
[----:B------:R-:W-:-:S07]  /*0420*/  IMAD.MOV.U32 R8, RZ, RZ, R0 ;  /* 0x000000ffff087224 */ /* 0x000fce00078e0000 */
.L_x_37:
[----:B------:R-:W-:Y:S05]  /*0430*/  BSYNC.RECONVERGENT B2 ;  /* 0x0000000000027941 */ /* 0x000fea0003800200 */
.L_x_36:
[----:B------:R-:W0:Y:S02]  /*0440*/  F2F.F32.F64 R11, R8 ;  /* 0x00000008000b7310 */ /* 0x000e240000301000 */
[----:B0-----:R0:W-:Y:S04]  /*0450*/  REDG.E.ADD.F32.FTZ.RN.STRONG.GPU desc[UR4][R24.64], R11 ;  /* 0x0000000b180079a6 */ /* 0x0011e8000c12f304 */
[----:B------:R-:W2:Y:S04]  /*0460*/  LDG.E R0, desc[UR4][R16.64] ;  /* 0x0000000410007981 */ /* 0x000ea8000c1e1900 */
[----:B------:R-:W3:Y:S01]  /*0470*/  LDG.E R26, desc[UR4][R14.64] ;  /* 0x000000040e1a7981 */ /* 0x000ee2000c1e1900 */
[----:B------:R-:W1:Y:S01]  /*0480*/  MUFU.RCP64H R23, R19 ;  /* 0x0000001300177308 */ /* 0x000e620000001800 */
[----:B------:R-:W-:Y:S01]  /*0490*/  IMAD.MOV.U32 R22, RZ, RZ, 0x1 ;  /* 0x00000001ff167424 */ /* 0x000fe200078e00ff */
[----:B------:R-:W-:Y:S01]  /*04a0*/  UMOV UR6, 0x33333333 ;  /* 0x3333333300067882 */ /* 0x000fe20000000000 */
[----:B------:R-:W-:Y:S01]  /*04b0*/  UMOV UR7, 0x3feb3333 ;  /* 0x3feb333300077882 */ /* 0x000fe20000000000 */
[----:B0-----:R-:W0:Y:S03]  /*04c0*/  LDC.64 R24, c[0x0][0x388] ;  /* 0x0000e200ff187b82 */ /* 0x001e260000000a00 */
[----:B-1----:R-:W-:-:S08]  /*04d0*/  DFMA R8, -R18, R22, 1 ;  /* 0x3ff000001208742b */ /* 0x002fd00000000116 */
[----:B------:R-:W-:-:S08]  /*04e0*/  DFMA R8, R8, R8, R8 ;  /* 0x000000080808722b */ /* 0x000fd00000000008 */
[----:B------:R-:W-:-:S08]  /*04f0*/  DFMA R8, R22, R8, R22 ;  /* 0x000000081608722b */ /* 0x000fd00000000016 */
[----:B------:R-:W-:Y:S01]  /*0500*/  DFMA R22, -R18, R8, 1 ;  /* 0x3ff000001216742b */ /* 0x000fe20000000108 */
[----:B--2---:R-:W-:-:S04]  /*0510*/  IADD3 R21, P0, PT, R0, R4, RZ ;  /* 0x0000000400157210 */ /* 0x004fc80007f1e0ff */
[----:B------:R-:W-:Y:S02]  /*0520*/  LEA.HI.X.SX32 R0, R0, R3, 0x1, P0 ;  /* 0x0000000300007211 */ /* 0x000fe400000f0eff */
[----:B------:R-:W-:-:S04]  /*0530*/  LEA R20, P0, R21, R12, 0x2 ;  /* 0x0000000c15147211 */ /* 0x000fc800078010ff */
[----:B------:R-:W-:-:S05]  /*0540*/  LEA.HI.X R21, R21, R13, R0, 0x2, P0 ;  /* 0x0000000d15157211 */ /* 0x000fca00000f1400 */
[----:B------:R1:W0:Y:S01]  /*0550*/  LDG.E R0, desc[UR4][R20.64+-0x18] ;  /* 0xffffe80414007981 */ /* 0x000222000c1e1900 */
[----:B---3--:R-:W2:Y:S01]  /*0560*/  F2F.F64.F32 R10, R26 ;  /* 0x0000001a000a7310 */ /* 0x008ea20000201800 */
[----:B------:R-:W-:Y:S01]  /*0570*/  DFMA R22, R8, R22, R8 ;  /* 0x000000160816722b */ /* 0x000fe20000000008 */
[----:B------:R-:W-:Y:S01]  /*0580*/  BSSY.RECONVERGENT B2, `(.L_x_38) ;  /* 0x0000011000027945 */ /* 0x000fe20003800200 */
[----:B--2---:R-:W-:-:S08]  /*0590*/  DMUL R10, R10, UR6 ;  /* 0x000000060a0a7c28 */ /* 0x004fd00008000000 */
[----:B------:R-:W-:Y:S02]  /*05a0*/  DMUL R8, R22, R10 ;  /* 0x0000000a16087228 */ /* 0x000fe40000000000 */
[----:B------:R-:W-:-:S06]  /*05b0*/  FSETP.GEU.AND P2, PT, |R11|, 6.5827683646048100446e-37, PT ;  /* 0x036000000b00780b */ /* 0x000fcc0003f4e200 */
[----:B-1----:R-:W-:-:S08]  /*05c0*/  DFMA R20, -R18, R8, R10 ;  /* 0x000000081214722b */ /* 0x002fd0000000010a */
[----:B------:R-:W-:-:S10]  /*05d0*/  DFMA R8, R22, R20, R8 ;  /* 0x000000141608722b */ /* 0x000fd40000000008 */
[----:B------:R-:W-:-:S05]  /*05e0*/  FFMA R20, RZ, R19, R9 ;  /* 0x00000013ff147223 */ /* 0x000fca0000000009 */
[----:B------:R-:W-:Y:S01]  /*05f0*/  FSETP.GT.AND P0, PT, |R20|, 1.469367938527859385e-39, PT ;  /* 0x001000001400780b */ /* 0x000fe20003f04200 */
[----:B0-----:R-:W-:-:S12]  /*0600*/  IMAD.WIDE R24, R0, 0x4, R24 ;  /* 0x0000000400187825 */ /* 0x001fd800078e0218 */
[----:B------:R-:W-:Y:S05]  /*0610*/  @P0 BRA P2, `(.L_x_39) ;  /* 0x00000000001c0947 */ /* 0x000fea0001000000 */
[----:B------:R-:W-:Y:S01]  /*0620*/  IMAD.MOV.U32 R0, RZ, RZ, R10 ;  /* 0x000000ffff007224 */ /* 0x000fe200078e000a */
[----:B------:R-:W-:Y:S01]  /*0630*/  MOV R22, R18 ;  /* 0x0000001200167202 */ /* 0x000fe20000000f00 */
[----:B------:R-:W-:Y:S01]  /*0640*/  IMAD.MOV.U32 R9, RZ, RZ, R11 ;  /* 0x000000ffff097224 */ /* 0x000fe200078e000b */
[----:B------:R-:W-:Y:S01]  /*0650*/  MOV R8, 0x680 ;  /* 0x0000068000087802 */ /* 0x000fe20000000f00 */
[----:B------:R-:W-:-:S07]  /*0660*/  IMAD.MOV.U32 R23, RZ, RZ, R19 ;  /* 0x000000ffff177224 */ /* 0x000fce00078e0013 */
[----:B------:R-:W-:Y:S05]  /*0670*/  CALL.REL.NOINC `($__internal_1_$__cuda_sm20_div_rn_f64_full) ;  /* 0x0000002000547944 */ /* 0x000fea0003c00000 */
[----:B------:R-:W-:-:S07]  /*0680*/  IMAD.MOV.U32 R8, RZ, RZ, R0 ;  /* 0x000000ffff087224 */ /* 0x000fce00078e0000 */
.L_x_39:
[----:B------:R-:W-:Y:S05]  /*0690*/  BSYNC.RECONVERGENT B2 ;  /* 0x0000000000027941 */ /* 0x000fea0003800200 */
.L_x_38:
        /* <DEDUP_REMOVED lines=31> */
[----:B------:R-:W-:Y:S01]  /*0890*/  MOV R8, 0x8e0 ;  /* 0x000008e000087802 */ /* 0x000fe20000000f00 */
[----:B------:R-:W-:Y:S02]  /*08a0*/  IMAD.MOV.U32 R9, RZ, RZ, R11 ;  /* 0x000000ffff097224 */ /* 0x000fe400078e000b */
[----:B------:R-:W-:Y:S02]  /*08b0*/  IMAD.MOV.U32 R22, RZ, RZ, R18 ;  /* 0x000000ffff167224 */ /* 0x000fe400078e0012 */
[----:B------:R-:W-:-:S07]  /*08c0*/  IMAD.MOV.U32 R23, RZ, RZ, R19 ;  /* 0x000000ffff177224 */ /* 0x000fce00078e0013 */
[----:B------:R-:W-:Y:S05]  /*08d0*/  CALL.REL.NOINC `($__internal_1_$__cuda_sm20_div_rn_f64_full) ;  /* 0x0000001c00bc7944 */ /* 0x000fea0003c00000 */
[----:B------:R-:W-:-:S07]  /*08e0*/  MOV R8, R0 ;  /* 0x0000000000087202 */ /* 0x000fce0000000f00 */
.L_x_41:
[----:B------:R-:W-:Y:S05]  /*08f0*/  BSYNC.RECONVERGENT B2 ;  /* 0x0000000000027941 */ /* 0x000fea0003800200 */
.L_x_40:
        /* <DEDUP_REMOVED lines=36> */
[----:B------:R-:W-:-:S07]  /*0b40*/  IMAD.MOV.U32 R8, RZ, RZ, R0 ;  /* 0x000000ffff087224 */ /* 0x000fce00078e0000 */
.L_x_43:
[----:B------:R-:W-:Y:S05]  /*0b50*/  BSYNC.RECONVERGENT B2 ;  /* 0x0000000000027941 */ /* 0x000fea0003800200 */
.L_x_42:
        /* <DEDUP_REMOVED lines=37> */
.L_x_45:
[----:B------:R-:W-:Y:S05]  /*0db0*/  BSYNC.RECONVERGENT B2 ;  /* 0x0000000000027941 */ /* 0x000fea0003800200 */
.L_x_44:
        /* <DEDUP_REMOVED lines=37> */
.L_x_47:
[----:B------:R-:W-:Y:S05]  /*1010*/  BSYNC.RECONVERGENT B2 ;  /* 0x0000000000027941 */ /* 0x000fea0003800200 */
.L_x_46:
        /* <DEDUP_REMOVED lines=37> */
.L_x_49:
[----:B------:R-:W-:Y:S05]  /*1270*/  BSYNC.RECONVERGENT B2 ;  /* 0x0000000000027941 */ /* 0x000fea0003800200 */
.L_x_48:
        /* <DEDUP_REMOVED lines=37> */
.L_x_51:
[----:B------:R-:W-:Y:S05]  /*14d0*/  BSYNC.RECONVERGENT B2 ;  /* 0x0000000000027941 */ /* 0x000fea0003800200 */
.L_x_50:
[----:B------:R-:W0:Y:S01]  /*14e0*/  F2F.F32.F64 R9, R8 ;  /* 0x0000000800097310 */ /* 0x000e220000301000 */
[----:B------:R-:W-:-:S05]  /*14f0*/  IADD3 R4, P0, PT, R4, 0x8, RZ ;  /* 0x0000000804047810 */ /* 0x000fca0007f1e0ff */
[----:B------:R-:W-:Y:S01]  /*1500*/  IMAD.X R3, RZ, RZ, R3, P0 ;  /* 0x000000ffff037224 */ /* 0x000fe200000e0603 */
[----:B0-----:R0:W-:Y:S01]  /*1510*/  REDG.E.ADD.F32.FTZ.RN.STRONG.GPU desc[UR4][R24.64], R9 ;  /* 0x00000009180079a6 */ /* 0x0011e2000c12f304 */
[----:B------:R-:W-:Y:S06]  /*1520*/  @P1 BRA `(.L_x_52) ;  /* 0xffffffec00301947 */ /* 0x000fec000383ffff */
.L_x_35:
[----:B------:R-:W-:Y:S05]  /*1530*/  BSYNC B1 ;  /* 0x0000000000017941 */ /* 0x000fea0003800000 */
.L_x_34:
[----:B------:R-:W-:-:S13]  /*1540*/  ISETP.NE.AND P0, PT, R6, RZ, PT ;  /* 0x000000ff0600720c */ /* 0x000fda0003f05270 */
[----:B------:R-:W-:Y:S05]  /*1550*/  @!P0 EXIT ;  /* 0x000000000000894d */ /* 0x000fea0003800000 */
[----:B------:R-:W-:Y:S01]  /*1560*/  ISETP.GE.U32.AND P0, PT, R6, 0x4, PT ;  /* 0x000000040600780c */ /* 0x000fe20003f06070 */
[----:B------:R-:W-:Y:S01]  /*1570*/  BSSY.RECONVERGENT B1, `(.L_x_53) ;  /* 0x000009e000017945 */ /* 0x000fe20003800200 */
[----:B------:R-:W-:-:S11]  /*1580*/  LOP3.LUT R2, R7, 0x3, RZ, 0xc0, !PT ;  /* 0x0000000307027812 */ /* 0x000fd600078ec0ff */
[----:B------:R-:W-:Y:S05]  /*1590*/  @!P0 BRA `(.L_x_54) ;  /* 0x00000008006c8947 */ /* 0x000fea0003800000 */
[----:B------:R-:W2:Y:S01]  /*15a0*/  LDG.E R0, desc[UR4][R16.64] ;  /* 0x0000000410007981 */ /* 0x000ea2000c1e1900 */
[----:B0-----:R-:W0:Y:S03]  /*15b0*/  LDC.64 R8, c[0x0][0x398] ;  /* 0x0000e600ff087b82 */ /* 0x001e260000000a00 */
[----:B------:R-:W3:Y:S01]  /*15c0*/  LDG.E R4, desc[UR4][R14.64] ;  /* 0x000000040e047981 */ /* 0x000ee2000c1e1900 */
[----:B------:R-:W1:Y:S01]  /*15d0*/  MUFU.RCP64H R13, R19 ;  /* 0x00000013000d7308 */ /* 0x000e620000001800 */
[----:B------:R-:W-:-:S06]  /*15e0*/  IMAD.MOV.U32 R12, RZ, RZ, 0x1 ;  /* 0x00000001ff0c7424 */ /* 0x000fcc00078e00ff */
[----:B-1----:R-:W-:-:S08]  /*15f0*/  DFMA R10, -R18, R12, 1 ;  /* 0x3ff00000120a742b */ /* 0x002fd0000000010c */
[----:B------:R-:W-:-:S08]  /*1600*/  DFMA R20, R10, R10, R10 ;  /* 0x0000000a0a14722b */ /* 0x000fd0000000000a */
[----:B------:R-:W-:Y:S01]  /*1610*/  DFMA R20, R12, R20, R12 ;  /* 0x000000140c14722b */ /* 0x000fe2000000000c */
[----:B------:R-:W-:Y:S01]  /*1620*/  UMOV UR6, 0x33333333 ;  /* 0x3333333300067882 */ /* 0x000fe20000000000 */
[----:B------:R-:W-:-:S06]  /*1630*/  UMOV UR7, 0x3feb3333 ;  /* 0x3feb333300077882 */ /* 0x000fcc0000000000 */
[----:B------:R-:W-:Y:S01]  /*1640*/  DFMA R12, -R18, R20, 1 ;  /* 0x3ff00000120c742b */ /* 0x000fe20000000114 */
[----:B--2---:R-:W-:-:S05]  /*1650*/  IADD3 R3, PT, PT, R5, R0, RZ ;  /* 0x0000000005037210 */ /* 0x004fca0007ffe0ff */
[----:B0-----:R-:W-:-:S05]  /*1660*/  IMAD.WIDE R8, R3, 0x4, R8 ;  /* 0x0000000403087825 */ /* 0x001fca00078e0208 */
[----:B------:R0:W2:Y:S01]  /*1670*/  LDG.E R3, desc[UR4][R8.64] ;  /* 0x0000000408037981 */ /* 0x0000a2000c1e1900 */
[----:B---3--:R-:W1:Y:S01]  /*1680*/  F2F.F64.F32 R10, R4 ;  /* 0x00000004000a7310 */ /* 0x008e620000201800 */
[----:B------:R-:W-:Y:S01]  /*1690*/  DFMA R22, R20, R12, R20 ;  /* 0x0000000c1416722b */ /* 0x000fe20000000014 */
[----:B------:R-:W-:Y:S01]  /*16a0*/  BSSY.RECONVERGENT B2, `(.L_x_55) ;  /* 0x0000012000027945 */ /* 0x000fe20003800200 */
[----:B------:R-:W2:Y:S01]  /*16b0*/  LDC.64 R20, c[0x0][0x388] ;  /* 0x0000e200ff147b82 */ /* 0x000ea20000000a00 */
[----:B-1----:R-:W-:-:S08]  /*16c0*/  DMUL R10, R10, UR6 ;  /* 0x000000060a0a7c28 */ /* 0x002fd00008000000 */
[----:B0-----:R-:W-:Y:S02]  /*16d0*/  DMUL R8, R22, R10 ;  /* 0x0000000a16087228 */ /* 0x001fe40000000000 */
[----:B------:R-:W-:-:S06]  /*16e0*/  FSETP.GEU.AND P1, PT, |R11|, 6.5827683646048100446e-37, PT ;  /* 0x036000000b00780b */ /* 0x000fcc0003f2e200 */
[----:B------:R-:W-:-:S08]  /*16f0*/  DFMA R12, -R18, R8, R10 ;  /* 0x00000008120c722b */ /* 0x000fd0000000010a */
[----:B------:R-:W-:-:S10]  /*1700*/  DFMA R8, R22, R12, R8 ;  /* 0x0000000c1608722b */ /* 0x000fd40000000008 */
[----:B------:R-:W-:-:S05]  /*1710*/  FFMA R0, RZ, R19, R9 ;  /* 0x00000013ff007223 */ /* 0x000fca0000000009 */
[----:B------:R-:W-:Y:S01]  /*1720*/  FSETP.GT.AND P0, PT, |R0|, 1.469367938527859385e-39, PT ;  /* 0x001000000000780b */ /* 0x000fe20003f04200 */
[----:B--2---:R-:W-:-:S12]  /*1730*/  IMAD.WIDE R12, R3, 0x4, R20 ;  /* 0x00000004030c7825 */ /* 0x004fd800078e0214 */
        /* <DEDUP_REMOVED lines=8> */
.L_x_56:
[----:B------:R-:W-:Y:S05]  /*17c0*/  BSYNC.RECONVERGENT B2 ;  /* 0x0000000000027941 */ /* 0x000fea0003800200 */
.L_x_55:
[----:B------:R-:W0:Y:S01]  /*17d0*/  F2F.F32.F64 R9, R8 ;  /* 0x0000000800097310 */ /* 0x000e220000301000 */
[----:B------:R-:W1:Y:S01]  /*17e0*/  LDCU.64 UR6, c[0x0][0x398] ;  /* 0x00007300ff0677ac */ /* 0x000e620008000a00 */
[----:B0-----:R0:W-:Y:S04]  /*17f0*/  REDG.E.ADD.F32.FTZ.RN.STRONG.GPU desc[UR4][R12.64], R9 ;  /* 0x000000090c0079a6 */ /* 0x0011e8000c12f304 */
[----:B------:R-:W2:Y:S04]  /*1800*/  LDG.E R0, desc[UR4][R16.64] ;  /* 0x0000000410007981 */ /* 0x000ea8000c1e1900 */
[----:B------:R-:W3:Y:S01]  /*1810*/  LDG.E R4, desc[UR4][R14.64] ;  /* 0x000000040e047981 */ /* 0x000ee2000c1e1900 */
[----:B------:R-:W0:Y:S01]  /*1820*/  MUFU.RCP64H R11, R19 ;  /* 0x00000013000b7308 */ /* 0x000e220000001800 */
[----:B------:R-:W-:-:S06]  /*1830*/  IMAD.MOV.U32 R10, RZ, RZ, 0x1 ;  /* 0x00000001ff0a7424 */ /* 0x000fcc00078e00ff */
[----:B0-----:R-:W-:-:S08]  /*1840*/  DFMA R8, -R18, R10, 1 ;  /* 0x3ff000001208742b */ /* 0x001fd0000000010a */
[----:B------:R-:W-:-:S08]  /*1850*/  DFMA R12, R8, R8, R8 ;  /* 0x00000008080c722b */ /* 0x000fd00000000008 */
[----:B------:R-:W-:-:S08]  /*1860*/  DFMA R12, R10, R12, R10 ;  /* 0x0000000c0a0c722b */ /* 0x000fd0000000000a */
[----:B------:R-:W-:Y:S01]  /*1870*/  DFMA R22, -R18, R12, 1 ;  /* 0x3ff000001216742b */ /* 0x000fe2000000010c */
[----:B--2---:R-:W-:-:S04]  /*1880*/  IADD3 R3, P0, PT, R5, R0, RZ ;  /* 0x0000000005037210 */ /* 0x004fc80007f1e0ff */
[----:B------:R-:W-:Y:S02]  /*1890*/  LEA.HI.X.SX32 R0, R0, RZ, 0x1, P0 ;  /* 0x000000ff00007211 */ /* 0x000fe400000f0eff */
[----:B-1----:R-:W-:-:S04]  /*18a0*/  LEA R20, P0, R3, UR6, 0x2 ;  /* 0x0000000603147c11 */ /* 0x002fc8000f8010ff */
[----:B------:R-:W-:-:S05]  /*18b0*/  LEA.HI.X R21, R3, UR7, R0, 0x2, P0 ;  /* 0x0000000703157c11 */ /* 0x000fca00080f1400 */
[----:B------:R0:W2:Y:S01]  /*18c0*/  LDG.E R3, desc[UR4][R20.64+0x4] ;  /* 0x0000040414037981 */ /* 0x0000a2000c1e1900 */
[----:B---3--:R-:W1:Y:S01]  /*18d0*/  F2F.F64.F32 R8, R4 ;  /* 0x0000000400087310 */ /* 0x008e620000201800 */
[----:B------:R-:W-:Y:S01]  /*18e0*/  UMOV UR6, 0x33333333 ;  /* 0x3333333300067882 */ /* 0x000fe20000000000 */
[----:B------:R-:W-:Y:S01]  /*18f0*/  UMOV UR7, 0x3feb3333 ;  /* 0x3feb333300077882 */ /* 0x000fe20000000000 */
[----:B------:R-:W-:Y:S01]  /*1900*/  DFMA R22, R12, R22, R12 ;  /* 0x000000160c16722b */ /* 0x000fe2000000000c */
[----:B------:R-:W-:Y:S01]  /*1910*/  BSSY.RECONVERGENT B2, `(.L_x_57) ;  /* 0x0000012000027945 */ /* 0x000fe20003800200 */
[----:B0-----:R-:W2:Y:S01]  /*1920*/  LDC.64 R20, c[0x0][0x388] ;  /* 0x0000e200ff147b82 */ /* 0x001ea20000000a00 */
[----:B-1----:R-:W-:-:S08]  /*1930*/  DMUL R10, R8, UR6 ;  /* 0x00000006080a7c28 */ /* 0x002fd00008000000 */
[----:B------:R-:W-:Y:S02]  /*1940*/  DMUL R8, R22, R10 ;  /* 0x0000000a16087228 */ /* 0x000fe40000000000 */
[----:B------:R-:W-:-:S06]  /*1950*/  FSETP.GEU.AND P1, PT, |R11|, 6.5827683646048100446e-37, PT ;  /* 0x036000000b00780b */ /* 0x000fcc0003f2e200 */
[----:B------:R-:W-:-:S08]  /*1960*/  DFMA R12, -R18, R8, R10 ;  /* 0x00000008120c722b */ /* 0x000fd0000000010a */
[----:B------:R-:W-:-:S10]  /*1970*/  DFMA R8, R22, R12, R8 ;  /* 0x0000000c1608722b */ /* 0x000fd40000000008 */
[----:B------:R-:W-:-:S05]  /*1980*/  FFMA R0, RZ, R19, R9 ;  /* 0x00000013ff007223 */ /* 0x000fca0000000009 */
[----:B------:R-:W-:Y:S01]  /*1990*/  FSETP.GT.AND P0, PT, |R0|, 1.469367938527859385e-39, PT ;  /* 0x001000000000780b */ /* 0x000fe20003f04200 */
[----:B--2---:R-:W-:-:S12]  /*19a0*/  IMAD.WIDE R12, R3, 0x4, R20 ;  /* 0x00000004030c7825 */ /* 0x004fd800078e0214 */
        /* <DEDUP_REMOVED lines=8> */
.L_x_58:
[----:B------:R-:W-:Y:S05]  /*1a30*/  BSYNC.RECONVERGENT B2 ;  /* 0x0000000000027941 */ /* 0x000fea0003800200 */
.L_x_57:
        /* <DEDUP_REMOVED lines=38> */
.L_x_60:
[----:B------:R-:W-:Y:S05]  /*1ca0*/  BSYNC.RECONVERGENT B2 ;  /* 0x0000000000027941 */ /* 0x000fea0003800200 */
.L_x_59:
        /* <DEDUP_REMOVED lines=38> */
.L_x_62:
[----:B------:R-:W-:Y:S05]  /*1f10*/  BSYNC.RECONVERGENT B2 ;  /* 0x0000000000027941 */ /* 0x000fea0003800200 */
.L_x_61:
[----:B------:R-:W0:Y:S02]  /*1f20*/  F2F.F32.F64 R9, R8 ;  /* 0x0000000800097310 */ /* 0x000e240000301000 */
[----:B0-----:R1:W-:Y:S01]  /*1f30*/  REDG.E.ADD.F32.FTZ.RN.STRONG.GPU desc[UR4][R12.64], R9 ;  /* 0x000000090c0079a6 */ /* 0x0013e2000c12f304 */
[----:B------:R-:W-:-:S07]  /*1f40*/  VIADD R5, R5, 0x4 ;  /* 0x0000000405057836 */ /* 0x000fce0000000000 */
.L_x_54:
[----:B------:R-:W-:Y:S05]  /*1f50*/  BSYNC.RECONVERGENT B1 ;  /* 0x0000000000017941 */ /* 0x000fea0003800200 */
.L_x_53:
[----:B------:R-:W-:-:S13]  /*1f60*/  ISETP.NE.AND P0, PT, R2, RZ, PT ;  /* 0x000000ff0200720c */ /* 0x000fda0003f05270 */
[----:B------:R-:W-:Y:S05]  /*1f70*/  @!P0 EXIT ;  /* 0x000000000000894d */ /* 0x000fea0003800000 */
[----:B------:R-:W-:Y:S01]  /*1f80*/  ISETP.NE.AND P0, PT, R2, 0x1, PT ;  /* 0x000000010200780c */ /* 0x000fe20003f05270 */
[----:B------:R-:W-:-:S12]  /*1f90*/  BSSY.RECONVERGENT B1, `(.L_x_63) ;  /* 0x000004f000017945 */ /* 0x000fd80003800200 */
[----:B------:R-:W-:Y:S05]  /*1fa0*/  @!P0 BRA `(.L_x_64) ;  /* 0x0000000400348947 */ /* 0x000fea0003800000 */
[----:B------:R-:W0:Y:S01]  /*1fb0*/  LDG.E R0, desc[UR4][R16.64] ;  /* 0x0000000410007981 */ /* 0x000e22000c1e1900 */
[----:B------:R-:W2:Y:S03]  /*1fc0*/  LDC.64 R2, c[0x0][0x398] ;  /* 0x0000e600ff027b82 */ /* 0x000ea60000000a00 */
[----:B------:R-:W3:Y:S01]  /*1fd0*/  LDG.E R4, desc[UR4][R14.64] ;  /* 0x000000040e047981 */ /* 0x000ee2000c1e1900 */
[----:B------:R-:W4:Y:S01]  /*1fe0*/  MUFU.RCP64H R11, R19 ;  /* 0x00000013000b7308 */ /* 0x000f220000001800 */
[----:B------:R-:W-:Y:S01]  /*1ff0*/  IMAD.MOV.U32 R10, RZ, RZ, 0x1 ;  /* 0x00000001ff0a7424 */ /* 0x000fe200078e00ff */
[----:B------:R-:W-:Y:S01]  /*2000*/  UMOV UR6, 0x33333333 ;  /* 0x3333333300067882 */ /* 0x000fe20000000000 */
[----:B------:R-:W-:Y:S01]  /*2010*/  UMOV UR7, 0x3feb3333 ;  /* 0x3feb333300077882 */ /* 0x000fe20000000000 */
[----:B01----:R-:W-:-:S04]  /*2020*/  IMAD.IADD R9, R5, 0x1, R0 ;  /* 0x0000000105097824 */ /* 0x003fc800078e0200 */
[----:B--2---:R-:W-:-:S05]  /*2030*/  IMAD.WIDE R2, R9, 0x4, R2 ;  /* 0x0000000409027825 */ /* 0x004fca00078e0202 */
[----:B------:R0:W2:Y:S01]  /*2040*/  LDG.E R23, desc[UR4][R2.64] ;  /* 0x0000000402177981 */ /* 0x0000a2000c1e1900 */
[----:B----4-:R-:W-:Y:S01]  /*2050*/  DFMA R8, -R18, R10, 1 ;  /* 0x3ff000001208742b */ /* 0x010fe2000000010a */
[----:B------:R-:W-:Y:S07]  /*2060*/  BSSY.RECONVERGENT B2, `(.L_x_65) ;  /* 0x0000017000027945 */ /* 0x000fee0003800200 */
[----:B------:R-:W-:Y:S02]  /*2070*/  DFMA R12, R8, R8, R8 ;  /* 0x00000008080c722b */ /* 0x000fe40000000008 */
[----:B---3--:R-:W1:Y:S06]  /*2080*/  F2F.F64.F32 R8, R4 ;  /* 0x0000000400087310 */ /* 0x008e6c0000201800 */
[----:B------:R-:W-:-:S08]  /*2090*/  DFMA R12, R10, R12, R10 ;  /* 0x0000000c0a0c722b */ /* 0x000fd0000000000a */
[----:B------:R-:W-:Y:S02]  /*20a0*/  DFMA R20, -R18, R12, 1 ;  /* 0x3ff000001214742b */ /* 0x000fe4000000010c */
[----:B-1----:R-:W-:-:S06]  /*20b0*/  DMUL R10, R8, UR6 ;  /* 0x00000006080a7c28 */ /* 0x002fcc0008000000 */
[----:B------:R-:W-:Y:S01]  /*20c0*/  DFMA R20, R12, R20, R12 ;  /* 0x000000140c14722b */ /* 0x000fe2000000000c */
[----:B------:R-:W2:Y:S03]  /*20d0*/  LDC.64 R12, c[0x0][0x388] ;  /* 0x0000e200ff0c7b82 */ /* 0x000ea60000000a00 */
[----:B------:R-:W-:-:S04]  /*20e0*/  FSETP.GEU.AND P1, PT, |R11|, 6.5827683646048100446e-37, PT ;  /* 0x036000000b00780b */ /* 0x000fc80003f2e200 */
[----:B------:R-:W-:-:S08]  /*20f0*/  DMUL R8, R20, R10 ;  /* 0x0000000a14087228 */ /* 0x000fd00000000000 */
[----:B0-----:R-:W-:-:S08]  /*2100*/  DFMA R2, -R18, R8, R10 ;  /* 0x000000081202722b */ /* 0x001fd0000000010a */
        /* <DEDUP_REMOVED lines=12> */
.L_x_66:
[----:B------:R-:W-:Y:S05]  /*21d0*/  BSYNC.RECONVERGENT B2 ;  /* 0x0000000000027941 */ /* 0x000fea0003800200 */
.L_x_65:
[----:B------:R-:W0:Y:S01]  /*21e0*/  F2F.F32.F64 R9, R8 ;  /* 0x0000000800097310 */ /* 0x000e220000301000 */
[----:B------:R-:W1:Y:S01]  /*21f0*/  LDCU.64 UR6, c[0x0][0x398] ;  /* 0x00007300ff0677ac */ /* 0x000e620008000a00 */
[----:B0-----:R0:W-:Y:S04]  /*2200*/  REDG.E.ADD.F32.FTZ.RN.STRONG.GPU desc[UR4][R2.64], R9 ;  /* 0x00000009020079a6 */ /* 0x0011e8000c12f304 */
[----:B------:R-:W2:Y:S04]  /*2210*/  LDG.E R0, desc[UR4][R16.64] ;  /* 0x0000000410007981 */ /* 0x000ea8000c1e1900 */
[----:B------:R-:W3:Y:S01]  /*2220*/  LDG.E R4, desc[UR4][R14.64] ;  /* 0x000000040e047981 */ /* 0x000ee2000c1e1900 */
[----:B------:R-:W-:Y:S01]  /*2230*/  IMAD.MOV.U32 R10, RZ, RZ, 0x1 ;  /* 0x00000001ff0a7424 */ /* 0x000fe200078e00ff */
[----:B--2---:R-:W-:-:S04]  /*2240*/  IADD3 R6, P0, PT, R5, R0, RZ ;  /* 0x0000000005067210 */ /* 0x004fc80007f1e0ff */
[----:B------:R-:W-:Y:S02]  /*2250*/  LEA.HI.X.SX32 R11, R0, RZ, 0x1, P0 ;  /* 0x000000ff000b7211 */ /* 0x000fe400000f0eff */
[----:B-1----:R-:W-:-:S04]  /*2260*/  LEA R12, P0, R6, UR6, 0x2 ;  /* 0x00000006060c7c11 */ /* 0x002fc8000f8010ff */
[----:B------:R-:W-:-:S05]  /*2270*/  LEA.HI.X R13, R6, UR7, R11, 0x2, P0 ;  /* 0x00000007060d7c11 */ /* 0x000fca00080f140b */
[----:B------:R1:W2:Y:S01]  /*2280*/  LDG.E R23, desc[UR4][R12.64+0x4] ;  /* 0x000004040c177981 */ /* 0x0002a2000c1e1900 */
[----:B------:R-:W0:Y:S01]  /*2290*/  MUFU.RCP64H R11, R19 ;  /* 0x00000013000b7308 */ /* 0x000e220000001800 */
[----:B------:R-:W-:Y:S01]  /*22a0*/  UMOV UR6, 0x33333333 ;  /* 0x3333333300067882 */ /* 0x000fe20000000000 */
[----:B------:R-:W-:Y:S01]  /*22b0*/  UMOV UR7, 0x3feb3333 ;  /* 0x3feb333300077882 */ /* 0x000fe20000000000 */
[----:B------:R-:W-:Y:S01]  /*22c0*/  BSSY.RECONVERGENT B2, `(.L_x_67) ;  /* 0x0000018000027945 */ /* 0x000fe20003800200 */
[----:B-1----:R-:W2:Y:S01]  /*22d0*/  LDC.64 R12, c[0x0][0x388] ;  /* 0x0000e200ff0c7b82 */ /* 0x002ea20000000a00 */
[----:B0-----:R-:W-:-:S08]  /*22e0*/  DFMA R2, -R18, R10, 1 ;  /* 0x3ff000001202742b */ /* 0x001fd0000000010a */
[----:B------:R-:W-:Y:S02]  /*22f0*/  DFMA R8, R2, R2, R2 ;  /* 0x000000020208722b */ /* 0x000fe40000000002 */
[----:B---3--:R-:W0:Y:S06]  /*2300*/  F2F.F64.F32 R2, R4 ;  /* 0x0000000400027310 */ /* 0x008e2c0000201800 */
[----:B------:R-:W-:-:S08]  /*2310*/  DFMA R8, R10, R8, R10 ;  /* 0x000000080a08722b */ /* 0x000fd0000000000a */
[----:B------:R-:W-:Y:S02]  /*2320*/  DFMA R20, -R18, R8, 1 ;  /* 0x3ff000001214742b */ /* 0x000fe40000000108 */
[----:B0-----:R-:W-:-:S06]  /*2330*/  DMUL R10, R2, UR6 ;  /* 0x00000006020a7c28 */ /* 0x001fcc0008000000 */
[----:B------:R-:W-:-:S04]  /*2340*/  DFMA R20, R8, R20, R8 ;  /* 0x000000140814722b */ /* 0x000fc80000000008 */
[----:B------:R-:W-:-:S04]  /*2350*/  FSETP.GEU.AND P1, PT, |R11|, 6.5827683646048100446e-37, PT ;  /* 0x036000000b00780b */ /* 0x000fc80003f2e200 */
[----:B------:R-:W-:-:S08]  /*2360*/  DMUL R8, R20, R10 ;  /* 0x0000000a14087228 */ /* 0x000fd00000000000 */
        /* <DEDUP_REMOVED lines=13> */
.L_x_68:
[----:B------:R-:W-:Y:S05]  /*2440*/  BSYNC.RECONVERGENT B2 ;  /* 0x0000000000027941 */ /* 0x000fea0003800200 */
.L_x_67:
[----:B------:R-:W0:Y:S02]  /*2450*/  F2F.F32.F64 R9, R8 ;  /* 0x0000000800097310 */ /* 0x000e240000301000 */
[----:B0-----:R2:W-:Y:S01]  /*2460*/  REDG.E.ADD.F32.FTZ.RN.STRONG.GPU desc[UR4][R2.64], R9 ;  /* 0x00000009020079a6 */ /* 0x0015e2000c12f304 */
[----:B------:R-:W-:-:S07]  /*2470*/  VIADD R5, R5, 0x2 ;  /* 0x0000000205057836 */ /* 0x000fce0000000000 */
.L_x_64:
[----:B------:R-:W-:Y:S05]  /*2480*/  BSYNC.RECONVERGENT B1 ;  /* 0x0000000000017941 */ /* 0x000fea0003800200 */
.L_x_63:
[----:B------:R-:W-:-:S04]  /*2490*/  LOP3.LUT R7, R7, 0x1, RZ, 0xc0, !PT ;  /* 0x0000000107077812 */ /* 0x000fc800078ec0ff */
[----:B------:R-:W-:-:S13]  /*24a0*/  ISETP.NE.U32.AND P0, PT, R7, 0x1, PT ;  /* 0x000000010700780c */ /* 0x000fda0003f05070 */
[----:B------:R-:W-:Y:S05]  /*24b0*/  @P0 EXIT ;  /* 0x000000000000094d */ /* 0x000fea0003800000 */
[----:B------:R-:W3:Y:S01]  /*24c0*/  LDG.E R16, desc[UR4][R16.64] ;  /* 0x0000000410107981 */ /* 0x000ee2000c1e1900 */
[----:B--2---:R-:W2:Y:S03]  /*24d0*/  LDC.64 R2, c[0x0][0x398] ;  /* 0x0000e600ff027b82 */ /* 0x004ea60000000a00 */
[----:B------:R-:W4:Y:S01]  /*24e0*/  LDG.E R14, desc[UR4][R14.64] ;  /* 0x000000040e0e7981 */ /* 0x000f22000c1e1900 */
[----:B------:R-:W5:Y:S01]  /*24f0*/  MUFU.RCP64H R7, R19 ;  /* 0x0000001300077308 */ /* 0x000f620000001800 */
[----:B------:R-:W-:Y:S01]  /*2500*/  IMAD.MOV.U32 R6, RZ, RZ, 0x1 ;  /* 0x00000001ff067424 */ /* 0x000fe200078e00ff */
[----:B------:R-:W-:Y:S01]  /*2510*/  UMOV UR6, 0x33333333 ;  /* 0x3333333300067882 */ /* 0x000fe20000000000 */
[----:B------:R-:W-:Y:S01]  /*2520*/  UMOV UR7, 0x3feb3333 ;  /* 0x3feb333300077882 */ /* 0x000fe20000000000 */
[----:B---3--:R-:W-:-:S05]  /*2530*/  IADD3 R5, PT, PT, R16, R5, RZ ;  /* 0x0000000510057210 */ /* 0x008fca0007ffe0ff */
[----:B--2---:R-:W-:-:S05]  /*2540*/  IMAD.WIDE R2, R5, 0x4, R2 ;  /* 0x0000000405027825 */ /* 0x004fca00078e0202 */
[----:B-1----:R1:W2:Y:S01]  /*2550*/  LDG.E R13, desc[UR4][R2.64] ;  /* 0x00000004020d7981 */ /* 0x0022a2000c1e1900 */
[----:B-----5:R-:W-:Y:S01]  /*2560*/  DFMA R4, -R18, R6, 1 ;  /* 0x3ff000001204742b */ /* 0x020fe20000000106 */
[----:B------:R-:W-:Y:S07]  /*2570*/  BSSY.RECONVERGENT B1, `(.L_x_69) ;  /* 0x0000017000017945 */ /* 0x000fee0003800200 */
[----:B0-----:R-:W-:Y:S02]  /*2580*/  DFMA R8, R4, R4, R4 ;  /* 0x000000040408722b */ /* 0x001fe40000000004 */
[----:B----4-:R-:W0:Y:S06]  /*2590*/  F2F.F64.F32 R4, R14 ;  /* 0x0000000e00047310 */ /* 0x010e2c0000201800 */
[----:B------:R-:W-:-:S08]  /*25a0*/  DFMA R8, R6, R8, R6 ;  /* 0x000000080608722b */ /* 0x000fd00000000006 */
[----:B------:R-:W-:Y:S02]  /*25b0*/  DFMA R6, -R18, R8, 1 ;  /* 0x3ff000001206742b */ /* 0x000fe40000000108 */
[----:B0-----:R-:W-:-:S06]  /*25c0*/  DMUL R4, R4, UR6 ;  /* 0x0000000604047c28 */ /* 0x001fcc0008000000 */
[----:B------:R-:W-:Y:S02]  /*25d0*/  DFMA R10, R8, R6, R8 ;  /* 0x00000006080a722b */ /* 0x000fe40000000008 */
[----:B------:R-:W2:Y:S02]  /*25e0*/  LDC.64 R6, c[0x0][0x388] ;  /* 0x0000e200ff067b82 */ /* 0x000ea40000000a00 */
[----:B------:R-:W-:-:S04]  /*25f0*/  FSETP.GEU.AND P1, PT, |R5|, 6.5827683646048100446e-37, PT ;  /* 0x036000000500780b */ /* 0x000fc80003f2e200 */
[----:B------:R-:W-:-:S08]  /*2600*/  DMUL R8, R10, R4 ;  /* 0x000000040a087228 */ /* 0x000fd00000000000 */
[----:B-1----:R-:W-:-:S08]  /*2610*/  DFMA R2, -R18, R8, R4 ;  /* 0x000000081202722b */ /* 0x002fd00000000104 */
        /* <DEDUP_REMOVED lines=12> */
.L_x_70:
[----:B------:R-:W-:Y:S05]  /*26e0*/  BSYNC.RECONVERGENT B1 ;  /* 0x0000000000017941 */ /* 0x000fea0003800200 */
.L_x_69:
[----:B------:R-:W0:Y:S02]  /*26f0*/  F2F.F32.F64 R9, R8 ;  /* 0x0000000800097310 */ /* 0x000e240000301000 */
[----:B0-----:R-:W-:Y:S01]  /*2700*/  REDG.E.ADD.F32.FTZ.RN.STRONG.GPU desc[UR4][R2.64], R9 ;  /* 0x00000009020079a6 */ /* 0x001fe2000c12f304 */
[----:B------:R-:W-:Y:S05]  /*2710*/  EXIT ;  /* 0x000000000000794d */ /* 0x000fea0003800000 */
.L_x_33:
[----:B------:R-:W0:Y:S02]  /*2720*/  LDC.64 R2, c[0x0][0x380] ;  /* 0x0000e000ff027b82 */ /* 0x000e240000000a00 */
[----:B0-----:R-:W-:-:S06]  /*2730*/  IMAD.WIDE R6, R5, 0x4, R2 ;  /* 0x0000000405067825 */ /* 0x001fcc00078e0202 */
[----:B------:R-:W2:Y:S01]  /*2740*/  LDG.E R6, desc[UR4][R6.64] ;  /* 0x0000000406067981 */ /* 0x000ea2000c1e1900 */
[----:B------:R-:W-:Y:S01]  /*2750*/  UMOV UR6, 0x33333333 ;  /* 0x3333333300067882 */ /* 0x000fe20000000000 */
[----:B------:R-:W-:Y:S01]  /*2760*/  UMOV UR7, 0x3feb3333 ;  /* 0x3feb333300077882 */ /* 0x000fe20000000000 */
[----:B------:R-:W0:Y:S01]  /*2770*/  LDC.64 R4, c[0x0][0x3a8] ;  /* 0x0000ea00ff047b82 */ /* 0x000e220000000a00 */
[----:B--2---:R-:W1:Y:S02]  /*2780*/  F2F.F64.F32 R2, R6 ;  /* 0x0000000600027310 */ /* 0x004e640000201800 */
[----:B-1----:R-:W-:-:S10]  /*2790*/  DMUL R2, R2, UR6 ;  /* 0x0000000602027c28 */ /* 0x002fd40008000000 */
[----:B------:R-:W0:Y:S02]  /*27a0*/  F2F.F32.F64 R3, R2 ;  /* 0x0000000200037310 */ /* 0x000e240000301000 */
[----:B0-----:R-:W-:Y:S01]  /*27b0*/  REDG.E.ADD.F32.FTZ.RN.STRONG.GPU desc[UR4][R4.64], R3 ;  /* 0x00000003040079a6 */ /* 0x001fe2000c12f304 */
[----:B------:R-:W-:Y:S05]  /*27c0*/  EXIT ;  /* 0x000000000000794d */ /* 0x000fea0003800000 */
        .weak           $__internal_1_$__cuda_sm20_div_rn_f64_full
        .type           $__internal_1_$__cuda_sm20_div_rn_f64_full,@function
        .size           $__internal_1_$__cuda_sm20_div_rn_f64_full,(.L_x_85 - $__internal_1_$__cuda_sm20_div_rn_f64_full)
$__internal_1_$__cuda_sm20_div_rn_f64_full:
[C---:B------:R-:W-:Y:S01]  /*27d0*/  FSETP.GEU.AND P0, PT, |R23|.reuse, 1.469367938527859385e-39, PT ;  /* 0x001000001700780b */ /* 0x040fe20003f0e200 */
[----:B------:R-:W-:Y:S01]  /*27e0*/  IMAD.MOV.U32 R33, RZ, RZ, R9 ;  /* 0x000000ffff217224 */ /* 0x000fe200078e0009 */
[----:B------:R-:W-:Y:S01]  /*27f0*/  LOP3.LUT R20, R23, 0x800fffff, RZ, 0xc0, !PT ;  /* 0x800fffff17147812 */ /* 0x000fe200078ec0ff */
[----:B------:R-:W-:Y:S01]  /*2800*/  IMAD.MOV.U32 R28, RZ, RZ, 0x1 ;  /* 0x00000001ff1c7424 */ /* 0x000fe200078e00ff */
[----:B------:R-:W-:Y:S01]  /*2810*/  MOV R32, R0 ;  /* 0x0000000000207202 */ /* 0x000fe20000000f00 */
[----:B------:R-:W-:Y:S01]  /*2820*/  IMAD.MOV.U32 R0, RZ, RZ, 0x1ca00000 ;  /* 0x1ca00000ff007424 */ /* 0x000fe200078e00ff */
[----:B------:R-:W-:Y:S01]  /*2830*/  LOP3.LUT R21, R20, 0x3ff00000, RZ, 0xfc, !PT ;  /* 0x3ff0000014157812 */ /* 0x000fe200078efcff */
[----:B------:R-:W-:Y:S01]  /*2840*/  IMAD.MOV.U32 R20, RZ, RZ, R22 ;  /* 0x000000ffff147224 */ /* 0x000fe200078e0016 */
[C---:B------:R-:W-:Y:S01]  /*2850*/  FSETP.GEU.AND P3, PT, |R33|.reuse, 1.469367938527859385e-39, PT ;  /* 0x001000002100780b */ /* 0x040fe20003f6e200 */
[----:B------:R-:W-:Y:S01]  /*2860*/  IMAD.MOV.U32 R30, RZ, RZ, R32 ;  /* 0x000000ffff1e7224 */ /* 0x000fe200078e0020 */
[----:B------:R-:W-:Y:S01]  /*2870*/  LOP3.LUT R10, R33, 0x7ff00000, RZ, 0xc0, !PT ;  /* 0x7ff00000210a7812 */ /* 0x000fe200078ec0ff */
[----:B------:R-:W-:Y:S01]  /*2880*/  BSSY.RECONVERGENT B0, `(.L_x_71) ;  /* 0x0000053000007945 */ /* 0x000fe20003800200 */
[----:B------:R-:W-:Y:S01]  /*2890*/  LOP3.LUT R9, R23, 0x7ff00000, RZ, 0xc0, !PT ;  /* 0x7ff0000017097812 */ /* 0x000fe200078ec0ff */
[----:B------:R-:W-:-:S03]  /*28a0*/  @!P0 DMUL R20, R22, 8.98846567431157953865e+307 ;  /* 0x7fe0000016148828 */ /* 0x000fc60000000000 */
[----:B------:R-:W-:-:S03]  /*28b0*/  ISETP.GE.U32.AND P2, PT, R10, R9, PT ;  /* 0x000000090a00720c */ /* 0x000fc60003f46070 */
[----:B------:R-:W0:Y:S02]  /*28c0*/  MUFU.RCP64H R29, R21 ;  /* 0x00000015001d7308 */ /* 0x000e240000001800 */
[----:B------:R-:W-:Y:S02]  /*28d0*/  @!P3 LOP3.LUT R11, R23, 0x7ff00000, RZ, 0xc0, !PT ;  /* 0x7ff00000170bb812 */ /* 0x000fe400078ec0ff */
[----:B------:R-:W-:Y:S02]  /*28e0*/  @!P0 LOP3.LUT R9, R21, 0x7ff00000, RZ, 0xc0, !PT ;  /* 0x7ff0000015098812 */ /* 0x000fe400078ec0ff */
[----:B------:R-:W-:-:S04]  /*28f0*/  @!P3 ISETP.GE.U32.AND P4, PT, R10, R11, PT ;  /* 0x0000000b0a00b20c */ /* 0x000fc80003f86070 */
[----:B------:R-:W-:-:S04]  /*2900*/  @!P3 SEL R11, R0, 0x63400000, !P4 ;  /* 0x63400000000bb807 */ /* 0x000fc80006000000 */
[----:B------:R-:W-:Y:S01]  /*2910*/  @!P3 LOP3.LUT R11, R11, 0x80000000, R33, 0xf8, !PT ;  /* 0x800000000b0bb812 */ /* 0x000fe200078ef821 */
[----:B0-----:R-:W-:-:S08]  /*2920*/  DFMA R26, R28, -R20, 1 ;  /* 0x3ff000001c1a742b */ /* 0x001fd00000000814 */
[----:B------:R-:W-:-:S08]  /*2930*/  DFMA R26, R26, R26, R26 ;  /* 0x0000001a1a1a722b */ /* 0x000fd0000000001a */
[----:B------:R-:W-:Y:S01]  /*2940*/  DFMA R28, R28, R26, R28 ;  /* 0x0000001a1c1c722b */ /* 0x000fe2000000001c */
[----:B------:R-:W-:Y:S02]  /*2950*/  SEL R26, R0, 0x63400000, !P2 ;  /* 0x63400000001a7807 */ /* 0x000fe40005000000 */
[----:B------:R-:W-:Y:S02]  /*2960*/  @!P3 LOP3.LUT R27, R11, 0x100000, RZ, 0xfc, !PT ;  /* 0x001000000b1bb812 */ /* 0x000fe400078efcff */
[----:B------:R-:W-:Y:S01]  /*2970*/  LOP3.LUT R31, R26, 0x800fffff, R33, 0xf8, !PT ;  /* 0x800fffff1a1f7812 */ /* 0x000fe200078ef821 */
[----:B------:R-:W-:Y:S02]  /*2980*/  @!P3 IMAD.MOV.U32 R26, RZ, RZ, RZ ;  /* 0x000000ffff1ab224 */ /* 0x000fe400078e00ff */
[----:B------:R-:W-:-:S04]  /*2990*/  DFMA R34, R28, -R20, 1 ;  /* 0x3ff000001c22742b */ /* 0x000fc80000000814 */
[----:B------:R-:W-:-:S04]  /*29a0*/  @!P3 DFMA R30, R30, 2, -R26 ;  /* 0x400000001e1eb82b */ /* 0x000fc8000000081a */
[----:B------:R-:W-:-:S06]  /*29b0*/  DFMA R34, R28, R34, R28 ;  /* 0x000000221c22722b */ /* 0x000fcc000000001c */
[----:B------:R-:W-:Y:S02]  /*29c0*/  @!P3 LOP3.LUT R10, R31, 0x7ff00000, RZ, 0xc0, !PT ;  /* 0x7ff000001f0ab812 */ /* 0x000fe400078ec0ff */
[----:B------:R-:W-:-:S03]  /*29d0*/  DMUL R26, R34, R30 ;  /* 0x0000001e221a7228 */ /* 0x000fc60000000000 */
[----:B------:R-:W-:-:S05]  /*29e0*/  VIADD R11, R10, 0xffffffff ;  /* 0xffffffff0a0b7836 */ /* 0x000fca0000000000 */
[----:B------:R-:W-:Y:S01]  /*29f0*/  DFMA R28, R26, -R20, R30 ;  /* 0x800000141a1c722b */ /* 0x000fe2000000001e */
[----:B------:R-:W-:-:S07]  /*2a00*/  ISETP.GT.U32.AND P0, PT, R11, 0x7feffffe, PT ;  /* 0x7feffffe0b00780c */ /* 0x000fce0003f04070 */
[----:B------:R-:W-:Y:S01]  /*2a10*/  DFMA R28, R34, R28, R26 ;  /* 0x0000001c221c722b */ /* 0x000fe2000000001a */
[----:B------:R-:W-:-:S05]  /*2a20*/  VIADD R26, R9, 0xffffffff ;  /* 0xffffffff091a7836 */ /* 0x000fca0000000000 */
[----:B------:R-:W-:-:S13]  /*2a30*/  ISETP.GT.U32.OR P0, PT, R26, 0x7feffffe, P0 ;  /* 0x7feffffe1a00780c */ /* 0x000fda0000704470 */
[----:B------:R-:W-:Y:S05]  /*2a40*/  @P0 BRA `(.L_x_72) ;  /* 0x0000000000780947 */ /* 0x000fea0003800000 */
[----:B------:R-:W-:Y:S02]  /*2a50*/  LOP3.LUT R9, R33, 0x7ff00000, RZ, 0xc0, !PT ;  /* 0x7ff0000021097812 */ /* 0x000fe400078ec0ff */
[----:B------:R-:W-:-:S04]  /*2a60*/  LOP3.LUT R10, R23, 0x7ff00000, RZ, 0xc0, !PT ;  /* 0x7ff00000170a7812 */ /* 0x000fc800078ec0ff */
[CC--:B------:R-:W-:Y:S02]  /*2a70*/  VIADDMNMX R11, R9.reuse, -R10.reuse, 0xb9600000, !PT ;  /* 0xb9600000090b7446 */ /* 0x0c0fe4000780090a */
[----:B------:R-:W-:Y:S01]  /*2a80*/  ISETP.GE.U32.AND P0, PT, R9, R10, PT ;  /* 0x0000000a0900720c */ /* 0x000fe20003f06070 */
[----:B------:R-:W-:Y:S01]  /*2a90*/  IMAD.MOV.U32 R10, RZ, RZ, RZ ;  /* 0x000000ffff0a7224 */ /* 0x000fe200078e00ff */
[----:B------:R-:W-:Y:S02]  /*2aa0*/  VIMNMX R11, PT, PT, R11, 0x46a00000, PT ;  /* 0x46a000000b0b7848 */ /* 0x000fe40003fe0100 */
[----:B------:R-:W-:-:S04]  /*2ab0*/  SEL R0, R0, 0x63400000, !P0 ;  /* 0x6340000000007807 */ /* 0x000fc80004000000 */
[----:B------:R-:W-:-:S05]  /*2ac0*/  IADD3 R0, PT, PT, -R0, R11, RZ ;  /* 0x0000000b00007210 */ /* 0x000fca0007ffe1ff */
        /* <DEDUP_REMOVED lines=14> */
[----:B------:R-:W-:-:S10]  /*2bb0*/  DFMA R20, R26, -R20, R28 ;  /* 0x800000141a14722b */ /* 0x000fd4000000001c */
[----:B------:R-:W-:Y:S02]  /*2bc0*/  FSETP.NEU.AND P0, PT, |R21|, R0, PT ;  /* 0x000000001500720b */ /* 0x000fe40003f0d200 */
[----:B------:R-:W-:Y:S02]  /*2bd0*/  LOP3.LUT R0, R11, R22, RZ, 0x3c, !PT ;  /* 0x000000160b007212 */ /* 0x000fe400078e3cff */
[----:B------:R-:W-:Y:S02]  /*2be0*/  FSEL R10, R10, R26, !P0 ;  /* 0x0000001a0a0a7208 */ /* 0x000fe40004000000 */
[----:B------:R-:W-:-:S03]  /*2bf0*/  FSEL R11, R0, R27, !P0 ;  /* 0x0000001b000b7208 */ /* 0x000fc60004000000 */
[----:B------:R-:W-:Y:S02]  /*2c00*/  IMAD.MOV.U32 R26, RZ, RZ, R10 ;  /* 0x000000ffff1a7224 */ /* 0x000fe400078e000a */
[----:B------:R-:W-:Y:S01]  /*2c10*/  IMAD.MOV.U32 R27, RZ, RZ, R11 ;  /* 0x000000ffff1b7224 */ /* 0x000fe200078e000b */
[----:B------:R-:W-:Y:S06]  /*2c20*/  BRA `(.L_x_73) ;  /* 0x0000000000607947 */ /* 0x000fec0003800000 */
.L_x_72:
[----:B------:R-:W-:-:S14]  /*2c30*/  DSETP.NAN.AND P0, PT, R32, R32, PT ;  /* 0x000000202000722a */ /* 0x000fdc0003f08000 */
[----:B------:R-:W-:Y:S05]  /*2c40*/  @P0 BRA `(.L_x_74) ;  /* 0x00000000004c0947 */ /* 0x000fea0003800000 */
[----:B------:R-:W-:-:S14]  /*2c50*/  DSETP.NAN.AND P0, PT, R22, R22, PT ;  /* 0x000000161600722a */ /* 0x000fdc0003f08000 */
[----:B------:R-:W-:Y:S05]  /*2c60*/  @P0 BRA `(.L_x_75) ;  /* 0x0000000000340947 */ /* 0x000fea0003800000 */
[----:B------:R-:W-:Y:S01]  /*2c70*/  ISETP.NE.AND P0, PT, R10, R9, PT ;  /* 0x000000090a00720c */ /* 0x000fe20003f05270 */
[----:B------:R-:W-:Y:S01]  /*2c80*/  IMAD.MOV.U32 R27, RZ, RZ, -0x80000 ;  /* 0xfff80000ff1b7424 */ /* 0x000fe200078e00ff */
[----:B------:R-:W-:-:S11]  /*2c90*/  MOV R26, 0x0 ;  /* 0x00000000001a7802 */ /* 0x000fd60000000f00 */
[----:B------:R-:W-:Y:S05]  /*2ca0*/  @!P0 BRA `(.L_x_73) ;  /* 0x0000000000408947 */ /* 0x000fea0003800000 */
[----:B------:R-:W-:Y:S02]  /*2cb0*/  ISETP.NE.AND P0, PT, R10, 0x7ff00000, PT ;  /* 0x7ff000000a00780c */ /* 0x000fe40003f05270 */
[----:B------:R-:W-:Y:S02]  /*2cc0*/  LOP3.LUT R23, R33, 0x80000000, R23, 0x48, !PT ;  /* 0x8000000021177812 */ /* 0x000fe400078e4817 */
[----:B------:R-:W-:-:S13]  /*2cd0*/  ISETP.EQ.OR P0, PT, R9, RZ, !P0 ;  /* 0x000000ff0900720c */ /* 0x000fda0004702670 */
[----:B------:R-:W-:Y:S01]  /*2ce0*/  @P0 LOP3.LUT R0, R23, 0x7ff00000, RZ, 0xfc, !PT ;  /* 0x7ff0000017000812 */ /* 0x000fe200078efcff */
[----:B------:R-:W-:Y:S02]  /*2cf0*/  @!P0 IMAD.MOV.U32 R26, RZ, RZ, RZ ;  /* 0x000000ffff1a8224 */ /* 0x000fe400078e00ff */
[----:B------:R-:W-:Y:S02]  /*2d00*/  @!P0 IMAD.MOV.U32 R27, RZ, RZ, R23 ;  /* 0x000000ffff1b8224 */ /* 0x000fe400078e0017 */
[----:B------:R-:W-:Y:S02]  /*2d10*/  @P0 IMAD.MOV.U32 R26, RZ, RZ, RZ ;  /* 0x000000ffff1a0224 */ /* 0x000fe400078e00ff */
[----:B------:R-:W-:Y:S01]  /*2d20*/  @P0 IMAD.MOV.U32 R27, RZ, RZ, R0 ;  /* 0x000000ffff1b0224 */ /* 0x000fe200078e0000 */
[----:B------:R-:W-:Y:S06]  /*2d30*/  BRA `(.L_x_73) ;  /* 0x00000000001c7947 */ /* 0x000fec0003800000 */
.L_x_75:
[----:B------:R-:W-:Y:S01]  /*2d40*/  LOP3.LUT R9, R23, 0x80000, RZ, 0xfc, !PT ;  /* 0x0008000017097812 */ /* 0x000fe200078efcff */
[----:B------:R-:W-:-:S04]  /*2d50*/  IMAD.MOV.U32 R26, RZ, RZ, R22 ;  /* 0x000000ffff1a7224 */ /* 0x000fc800078e0016 */
[----:B------:R-:W-:Y:S01]  /*2d60*/  IMAD.MOV.U32 R27, RZ, RZ, R9 ;  /* 0x000000ffff1b7224 */ /* 0x000fe200078e0009 */
[----:B------:R-:W-:Y:S06]  /*2d70*/  BRA `(.L_x_73) ;  /* 0x00000000000c7947 */ /* 0x000fec0003800000 */
.L_x_74:
[----:B------:R-:W-:Y:S02]  /*2d80*/  LOP3.LUT R9, R33, 0x80000, RZ, 0xfc, !PT ;  /* 0x0008000021097812 */ /* 0x000fe400078efcff */
[----:B------:R-:W-:-:S03]  /*2d90*/  MOV R26, R32 ;  /* 0x00000020001a7202 */ /* 0x000fc60000000f00 */
[----:B------:R-:W-:-:S07]  /*2da0*/  IMAD.MOV.U32 R27, RZ, RZ, R9 ;  /* 0x000000ffff1b7224 */ /* 0x000fce00078e0009 */
.L_x_73:
[----:B------:R-:W-:Y:S05]  /*2db0*/  BSYNC.RECONVERGENT B0 ;  /* 0x0000000000007941 */ /* 0x000fea0003800200 */
.L_x_71:
[----:B------:R-:W-:Y:S02]  /*2dc0*/  IMAD.MOV.U32 R10, RZ, RZ, R8 ;  /* 0x000000ffff0a7224 */ /* 0x000fe400078e0008 */
[----:B------:R-:W-:Y:S02]  /*2dd0*/  IMAD.MOV.U32 R11, RZ, RZ, 0x0 ;  /* 0x00000000ff0b7424 */ /* 0x000fe400078e00ff */
[----:B------:R-:W-:Y:S02]  /*2de0*/  IMAD.MOV.U32 R0, RZ, RZ, R26 ;  /* 0x000000ffff007224 */ /* 0x000fe400078e001a */
[----:B------:R-:W-:Y:S01]  /*2df0*/  IMAD.MOV.U32 R9, RZ, RZ, R27 ;  /* 0x000000ffff097224 */ /* 0x000fe200078e001b */
[----:B------:R-:W-:Y:S06]  /*2e00*/  RET.REL.NODEC R10 `(_Z22addToNextPagerankArrayPfS_PiS0_S0_S_i) ;  /* 0xffffffd00a7c7950 */ /* 0x000fec0003c3ffff */
.L_x_76:
        /* <DEDUP_REMOVED lines=15> */
.L_x_85:


//--------------------- .text._Z20setPagerankNextArrayPfi --------------------------
	.section	.text._Z20setPagerankNextArrayPfi,"ax",@progbits
	.align	128
        .global         _Z20setPagerankNextArrayPfi
        .type           _Z20setPagerankNextArrayPfi,@function
        .size           _Z20setPagerankNextArrayPfi,(.L_x_92 - _Z20setPagerankNextArrayPfi)
        .other          _Z20setPagerankNextArrayPfi,@"STO_CUDA_ENTRY STV_DEFAULT"
_Z20setPagerankNextArrayPfi:
.text._Z20setPagerankNextArrayPfi:
        /* <DEDUP_REMOVED lines=11> */
[----:B-1----:R-:W-:Y:S01]  /*00b0*/  STG.E desc[UR4][R2.64], RZ ;  /* 0x000000ff02007986 */ /* 0x002fe2000c101904 */
[----:B------:R-:W-:Y:S05]  /*00c0*/  EXIT ;  /* 0x000000000000794d */ /* 0x000fea0003800000 */
.L_x_77:
        /* <DEDUP_REMOVED lines=11> */
.L_x_92:


//--------------------- .text._Z23initializePagerankArrayPfi --------------------------
	.section	.text._Z23initializePagerankArrayPfi,"ax",@progbits
	.align	128
        .global         _Z23initializePagerankArrayPfi
        .type           _Z23initializePagerankArrayPfi,@function
        .size           _Z23initializePagerankArrayPfi,(.L_x_86 - _Z23initializePagerankArrayPfi)
        .other          _Z23initializePagerankArrayPfi,@"STO_CUDA_ENTRY STV_DEFAULT"
_Z23initializePagerankArrayPfi:
.text._Z23initializePagerankArrayPfi:
        /* <DEDUP_REMOVED lines=9> */
[----:B------:R-:W0:Y:S04]  /*0090*/  LDCU.64 UR4, c[0x0][0x358] ;  /* 0x00006b00ff0477ac */ /* 0x000e280008000a00 */
[----:B------:R-:W-:-:S05]  /*00a0*/  VIADD R3, R0, 0x1800000 ;  /* 0x0180000000037836 */ /* 0x000fca0000000000 */
[----:B------:R-:W-:-:S04]  /*00b0*/  LOP3.LUT R3, R3, 0x7f800000, RZ, 0xc0, !PT ;  /* 0x7f80000003037812 */ /* 0x000fc800078ec0ff */
[----:B------:R-:W-:-:S13]  /*00c0*/  ISETP.GT.U32.AND P0, PT, R3, 0x1ffffff, PT ;  /* 0x01ffffff0300780c */ /* 0x000fda0003f04070 */
[----:B0-----:R-:W-:Y:S05]  /*00d0*/  @P0 BRA `(.L_x_78) ;  /* 0x0000000000100947 */ /* 0x001fea0003800000 */
[----:B------:R-:W-:-:S07]  /*00e0*/  MOV R4, 0x100 ;  /* 0x0000010000047802 */ /* 0x000fce0000000f00 */
[----:B------:R-:W-:Y:S05]  /*00f0*/  CALL.REL.NOINC `($__internal_2_$__cuda_sm20_rcp_rn_f32_slowpath) ;  /* 0x0000000000287944 */ /* 0x000fea0003c00000 */
[----:B------:R-:W-:Y:S01]  /*0100*/  IMAD.MOV.U32 R7, RZ, RZ, R3 ;  /* 0x000000ffff077224 */ /* 0x000fe200078e0003 */
[----:B------:R-:W-:Y:S06]  /*0110*/  BRA `(.L_x_79) ;  /* 0x0000000000107947 */ /* 0x000fec0003800000 */
.L_x_78:
[----:B------:R-:W0:Y:S02]  /*0120*/  MUFU.RCP R7, R0 ;  /* 0x0000000000077308 */ /* 0x000e240000001000 */
[----:B0-----:R-:W-:-:S04]  /*0130*/  FFMA R3, R0, R7, -1 ;  /* 0xbf80000000037423 */ /* 0x001fc80000000007 */
[----:B------:R-:W-:-:S04]  /*0140*/  FADD.FTZ R4, -R3, -RZ ;  /* 0x800000ff03047221 */ /* 0x000fc80000010100 */
[----:B------:R-:W-:-:S07]  /*0150*/  FFMA R7, R7, R4, R7 ;  /* 0x0000000407077223 */ /* 0x000fce0000000007 */
.L_x_79:
[----:B------:R-:W0:Y:S02]  /*0160*/  LDC.64 R4, c[0x0][0x380] ;  /* 0x0000e000ff047b82 */ /* 0x000e240000000a00 */
[----:B0-----:R-:W-:-:S05]  /*0170*/  IMAD.WIDE R2, R2, 0x4, R4 ;  /* 0x0000000402027825 */ /* 0x001fca00078e0204 */
[----:B------:R-:W-:Y:S01]  /*0180*/  STG.E desc[UR4][R2.64], R7 ;  /* 0x0000000702007986 */ /* 0x000fe2000c101904 */
[----:B------:R-:W-:Y:S05]  /*0190*/  EXIT ;  /* 0x000000000000794d */ /* 0x000fea0003800000 */
        .weak           $__internal_2_$__cuda_sm20_rcp_rn_f32_slowpath
        .type           $__internal_2_$__cuda_sm20_rcp_rn_f32_slowpath,@function
        .size           $__internal_2_$__cuda_sm20_rcp_rn_f32_slowpath,(.L_x_86 - $__internal_2_$__cuda_sm20_rcp_rn_f32_slowpath)
$__internal_2_$__cuda_sm20_rcp_rn_f32_slowpath:
[----:B------:R-:W-:-:S05]  /*01a0*/  IMAD.SHL.U32 R3, R0, 0x2, RZ ;  /* 0x0000000200037824 */ /* 0x000fca00078e00ff */
[----:B------:R-:W-:-:S04]  /*01b0*/  SHF.R.U32.HI R3, RZ, 0x18, R3 ;  /* 0x00000018ff037819 */ /* 0x000fc80000011603 */
[----:B------:R-:W-:-:S13]  /*01c0*/  ISETP.NE.U32.AND P0, PT, R3, RZ, PT ;  /* 0x000000ff0300720c */ /* 0x000fda0003f05070 */
[----:B------:R-:W-:Y:S05]  /*01d0*/  @P0 BRA `(.L_x_80) ;  /* 0x00000000002c0947 */ /* 0x000fea0003800000 */
[----:B------:R-:W-:-:S05]  /*01e0*/  IMAD.SHL.U32 R3, R0, 0x2, RZ ;  /* 0x0000000200037824 */ /* 0x000fca00078e00ff */
[----:B------:R-:W-:-:S13]  /*01f0*/  ISETP.NE.AND P0, PT, R3, RZ, PT ;  /* 0x000000ff0300720c */ /* 0x000fda0003f05270 */
[----:B------:R2:W3:Y:S01]  /*0200*/  @!P0 MUFU.RCP R3, R0 ;  /* 0x0000000000038308 */ /* 0x0004e20000001000 */
[----:B------:R-:W-:Y:S05]  /*0210*/  @!P0 BRA `(.L_x_81) ;  /* 0x0000000000a48947 */ /* 0x000fea0003800000 */
[----:B------:R-:W-:-:S04]  /*0220*/  FFMA R5, R0, 1.84467440737095516160e+19, RZ ;  /* 0x5f80000000057823 */ /* 0x000fc800000000ff */
[----:B--2---:R-:W3:Y:S02]  /*0230*/  MUFU.RCP R0, R5 ;  /* 0x0000000500007308 */ /* 0x004ee40000001000 */
[----:B---3--:R-:W-:-:S04]  /*0240*/  FFMA R3, R5, R0, -1 ;  /* 0xbf80000005037423 */ /* 0x008fc80000000000 */
[----:B------:R-:W-:-:S04]  /*0250*/  FADD.FTZ R3, -R3, -RZ ;  /* 0x800000ff03037221 */ /* 0x000fc80000010100 */
[----:B------:R-:W-:-:S04]  /*0260*/  FFMA R0, R0, R3, R0 ;  /* 0x0000000300007223 */ /* 0x000fc80000000000 */
[----:B------:R-:W-:Y:S01]  /*0270*/  FFMA R3, R0, 1.84467440737095516160e+19, RZ ;  /* 0x5f80000000037823 */ /* 0x000fe200000000ff */
[----:B------:R-:W-:Y:S06]  /*0280*/  BRA `(.L_x_81) ;  /* 0x0000000000887947 */ /* 0x000fec0003800000 */
.L_x_80:
[----:B------:R-:W-:-:S05]  /*0290*/  VIADD R5, R3, 0xffffff03 ;  /* 0xffffff0303057836 */ /* 0x000fca0000000000 */
[----:B------:R-:W-:-:S13]  /*02a0*/  ISETP.GT.U32.AND P0, PT, R5, 0x1, PT ;  /* 0x000000010500780c */ /* 0x000fda0003f04070 */
[----:B------:R-:W-:Y:S05]  /*02b0*/  @P0 BRA `(.L_x_82) ;  /* 0x0000000000780947 */ /* 0x000fea0003800000 */
[----:B------:R-:W-:Y:S01]  /*02c0*/  LOP3.LUT R6, R0, 0x7fffff, RZ, 0xc0, !PT ;  /* 0x007fffff00067812 */ /* 0x000fe200078ec0ff */
[----:B------:R-:W-:Y:S02]  /*02d0*/  IMAD.MOV.U32 R10, RZ, RZ, 0x3 ;  /* 0x00000003ff0a7424 */ /* 0x000fe400078e00ff */
[----:B------:R-:W-:Y:S01]  /*02e0*/  VIADD R3, R3, 0xffffff04 ;  /* 0xffffff0403037836 */ /* 0x000fe20000000000 */
[----:B------:R-:W-:Y:S02]  /*02f0*/  LOP3.LUT R6, R6, 0x3f800000, RZ, 0xfc, !PT ;  /* 0x3f80000006067812 */ /* 0x000fe400078efcff */
[----:B------:R-:W-:Y:S02]  /*0300*/  SHF.L.U32 R11, R10, R5, RZ ;  /* 0x000000050a0b7219 */ /* 0x000fe400000006ff */
[----:B------:R-:W0:Y:S02]  /*0310*/  MUFU.RCP R7, R6 ;  /* 0x0000000600077308 */ /* 0x000e240000001000 */
[----:B0-----:R-:W-:-:S04]  /*0320*/  FFMA R8, R6, R7, -1 ;  /* 0xbf80000006087423 */ /* 0x001fc80000000007 */
[----:B------:R-:W-:-:S04]  /*0330*/  FADD.FTZ R8, -R8, -RZ ;  /* 0x800000ff08087221 */ /* 0x000fc80000010100 */
[CCC-:B------:R-:W-:Y:S01]  /*0340*/  FFMA.RM R9, R7.reuse, R8.reuse, R7.reuse ;  /* 0x0000000807097223 */ /* 0x1c0fe20000004007 */
[----:B------:R-:W-:-:S04]  /*0350*/  FFMA.RP R8, R7, R8, R7 ;  /* 0x0000000807087223 */ /* 0x000fc80000008007 */
[C---:B------:R-:W-:Y:S02]  /*0360*/  LOP3.LUT R7, R9.reuse, 0x7fffff, RZ, 0xc0, !PT ;  /* 0x007fffff09077812 */ /* 0x040fe400078ec0ff */
[----:B------:R-:W-:Y:S02]  /*0370*/  FSETP.NEU.FTZ.AND P0, PT, R9, R8, PT ;  /* 0x000000080900720b */ /* 0x000fe40003f1d000 */
[----:B------:R-:W-:Y:S02]  /*0380*/  LOP3.LUT R8, R7, 0x800000, RZ, 0xfc, !PT ;  /* 0x0080000007087812 */ /* 0x000fe400078efcff */
[----:B------:R-:W-:Y:S02]  /*0390*/  SEL R7, RZ, 0xffffffff, !P0 ;  /* 0xffffffffff077807 */ /* 0x000fe40004000000 */
[----:B------:R-:W-:Y:S02]  /*03a0*/  LOP3.LUT R6, R11, R8, RZ, 0xc0, !PT ;  /* 0x000000080b067212 */ /* 0x000fe400078ec0ff */
[----:B------:R-:W-:Y:S01]  /*03b0*/  SHF.R.U32.HI R3, RZ, R3, R8 ;  /* 0x00000003ff037219 */ /* 0x000fe20000011608 */
[----:B------:R-:W-:Y:S01]  /*03c0*/  IMAD.MOV R7, RZ, RZ, -R7 ;  /* 0x000000ffff077224 */ /* 0x000fe200078e0a07 */
[----:B------:R-:W-:-:S04]  /*03d0*/  SHF.R.U32.HI R6, RZ, R5, R6 ;  /* 0x00000005ff067219 */ /* 0x000fc80000011606 */
[----:B------:R-:W-:Y:S02]  /*03e0*/  LOP3.LUT P1, RZ, R7, R5, R8, 0xf8, !PT ;  /* 0x0000000507ff7212 */ /* 0x000fe4000782f808 */
[C---:B------:R-:W-:Y:S02]  /*03f0*/  LOP3.LUT P0, RZ, R6.reuse, 0x1, RZ, 0xc0, !PT ;  /* 0x0000000106ff7812 */ /* 0x040fe4000780c0ff */
[----:B------:R-:W-:-:S04]  /*0400*/  LOP3.LUT P2, RZ, R6, 0x2, RZ, 0xc0, !PT ;  /* 0x0000000206ff7812 */ /* 0x000fc8000784c0ff */
[----:B------:R-:W-:Y:S02]  /*0410*/  PLOP3.LUT P0, PT, P0, P1, P2, 0xe0, 0x0 ;  /* 0x000000000000781c */ /* 0x000fe40000703c20 */
[----:B------:R-:W-:Y:S02]  /*0420*/  LOP3.LUT P1, RZ, R0, 0x7fffff, RZ, 0xc0, !PT ;  /* 0x007fffff00ff7812 */ /* 0x000fe4000782c0ff */
[----:B------:R-:W-:-:S05]  /*0430*/  SEL R5, RZ, 0x1, !P0 ;  /* 0x00000001ff057807 */ /* 0x000fca0004000000 */
[----:B------:R-:W-:-:S05]  /*0440*/  IMAD.MOV R5, RZ, RZ, -R5 ;  /* 0x000000ffff057224 */ /* 0x000fca00078e0a05 */
[----:B------:R-:W-:-:S13]  /*0450*/  ISETP.GE.AND P0, PT, R5, RZ, PT ;  /* 0x000000ff0500720c */ /* 0x000fda0003f06270 */
[----:B------:R-:W-:-:S04]  /*0460*/  @!P0 VIADD R3, R3, 0x1 ;  /* 0x0000000103038836 */ /* 0x000fc80000000000 */
[----:B------:R-:W-:-:S05]  /*0470*/  @!P1 IMAD.SHL.U32 R3, R3, 0x2, RZ ;  /* 0x0000000203039824 */ /* 0x000fca00078e00ff */
[----:B------:R-:W-:Y:S01]  /*0480*/  LOP3.LUT R3, R3, 0x80000000, R0, 0xf8, !PT ;  /* 0x8000000003037812 */ /* 0x000fe200078ef800 */
[----:B------:R-:W-:Y:S06]  /*0490*/  BRA `(.L_x_81) ;  /* 0x0000000000047947 */ /* 0x000fec0003800000 */
.L_x_82:
[----:B------:R0:W1:Y:S02]  /*04a0*/  MUFU.RCP R3, R0 ;  /* 0x0000000000037308 */ /* 0x0000640000001000 */
.L_x_81:
[----:B------:R-:W-:-:S04]  /*04b0*/  IMAD.MOV.U32 R5, RZ, RZ, 0x0 ;  /* 0x00000000ff057424 */ /* 0x000fc800078e00ff */
[----:B0123--:R-:W-:Y:S05]  /*04c0*/  RET.REL.NODEC R4 `(_Z23initializePagerankArrayPfi) ;  /* 0xfffffff804cc7950 */ /* 0x00ffea0003c3ffff */
.L_x_83:
        /* <DEDUP_REMOVED lines=11> */
.L_x_86:


//--------------------- .nv.shared.reserved.0     --------------------------
	.section	.nv.shared.reserved.0,"aw",@nobits
	.weak		__nv_reservedSMEM_offset_0_alias
	.size		__nv_reservedSMEM_offset_0_alias, 0, 64
	.other		__nv_reservedSMEM_offset_0_alias,@"STO_CUDA_RESERVED_SHARED STV_DEFAULT"
__nv_reservedSMEM_offset_0_alias:
	.zero		0
	.zero		64


//--------------------- .nv.shared._Z11convergencePfS_S_i --------------------------
	.section	.nv.shared._Z11convergencePfS_S_i,"aw",@nobits
	.sectionflags	@""
	.align	4
.nv.shared._Z11convergencePfS_S_i:
	.zero		5120


//--------------------- .nv.constant0._Z14getConvergencePfS_ --------------------------
	.section	.nv.constant0._Z14getConvergencePfS_,"a",@progbits
	.sectionflags	@""
	.align	4
.nv.constant0._Z14getConvergencePfS_:
	.zero		912


//--------------------- .nv.constant0._Z11convergencePfS_S_i --------------------------
	.section	.nv.constant0._Z11convergencePfS_S_i,"a",@progbits
	.sectionflags	@""
	.align	4
.nv.constant0._Z11convergencePfS_S_i:
	.zero		924


//--------------------- .nv.constant0._Z24setPagerankArrayFromNextPfS_i --------------------------
	.section	.nv.constant0._Z24setPagerankArrayFromNextPfS_i,"a",@progbits
	.sectionflags	@""
	.align	4
.nv.constant0._Z24setPagerankArrayFromNextPfS_i:
	.zero		916


//--------------------- .nv.constant0._Z30finalPagerankArrayForIterationPfif --------------------------
	.section	.nv.constant0._Z30finalPagerankArrayForIterationPfif,"a",@progbits
	.sectionflags	@""
	.align	4
.nv.constant0._Z30finalPagerankArrayForIterationPfif:
	.zero		912


//--------------------- .nv.constant0._Z22addToNextPagerankArrayPfS_PiS0_S0_S_i --------------------------
	.section	.nv.constant0._Z22addToNextPagerankArrayPfS_PiS0_S0_S_i,"a",@progbits
	.sectionflags	@""
	.align	4
.nv.constant0._Z22addToNextPagerankArrayPfS_PiS0_S0_S_i:
	.zero		948


//--------------------- .nv.constant0._Z20setPagerankNextArrayPfi --------------------------
	.section	.nv.constant0._Z20setPagerankNextArrayPfi,"a",@progbits
	.sectionflags	@""
	.align	4
.nv.constant0._Z20setPagerankNextArrayPfi:
	.zero		908


//--------------------- .nv.constant0._Z23initializePagerankArrayPfi --------------------------
	.section	.nv.constant0._Z23initializePagerankArrayPfi,"a",@progbits
	.sectionflags	@""
	.align	4
.nv.constant0._Z23initializePagerankArrayPfi:
	.zero		908


//--------------------- SYMBOLS --------------------------

	.type		.nv.reservedSmem.offset0,@object
	.size		.nv.reservedSmem.offset0,0x4
	.type		.nv.reservedSmem.cap,@object
	.size		.nv.reservedSmem.cap,0x4
